	.target	sm_90a

	.elftype	@"ET_EXEC"


//--------------------- .note.nv.tkinfo           --------------------------
	.section	.note.nv.tkinfo,"",@"SHT_NOTE"
	.sectionflags	@"SHF_NOTE_NV_TKINFO"
	.tkinfo
        /*0018*/ 	.word	0x00000002
        /*0030*/ 	.string	""
        /*0030*/ 	.string	"ptxas"
        /*0030*/ 	.string	"Cuda compilation tools, release 13.0, V13.0.88"
        /*0030*/ 	.string	"Build cuda_13.0.r13.0/compiler.36424714_0"
        /*0030*/ 	.string	"-arch sm_90a -m 64 "



//--------------------- .note.nv.cuinfo           --------------------------
	.section	.note.nv.cuinfo,"",@"SHT_NOTE"
	.sectionflags	@"SHF_NOTE_NV_CUINFO"
        /*0018*/ 	.short	0x0002
        /*001a*/ 	.short	0x005a
        /*001c*/ 	.short	0x0082
	.zero		2


//--------------------- .nv.info                  --------------------------
	.section	.nv.info,"",@"SHT_CUDA_INFO"
	.align	4


	//----- nvinfo : EIATTR_REGCOUNT
	.align		4
        /*0000*/ 	.byte	0x04, 0x2f
        /*0002*/ 	.short	(.L_15 - .L_14)
	.align		4
.L_14:
        /*0004*/ 	.word	index@(_ZN7cutlass13device_kernelINS_4gemm6kernel13GemmUniversalIN4cute5tupleIJiiiiEEENS1_10collective13CollectiveMmaINS1_34MainloopSm90TmaGmmaWarpSpecializedILi5ENS5_IJNS4_1CILi1EEESB_SB_EEENS1_35KernelTmaWarpSpecializedCooperativeEEENS5_IJNSA_ILi256EEESF_NSA_ILi128EEEEEENS_10tfloat32_tENS5_IJlSB_lEEESI_SJ_NS4_8TiledMMAINS4_8MMA_AtomIJNS4_4SM904GMMA30MMA_64x256x8_F32TF32TF32_SS_TNILNSN_7ScaleInE1ELSP_1EEEEEENS4_6LayoutINS5_IJNSA_ILi2EEESB_SB_EEENS5_IJSB_NSA_ILi0EEESV_EEEEENS5_IJNS4_10UnderscoreESY_SY_EEEEENS4_13SM90_TMA_LOADENS4_14ComposedLayoutINS4_7SwizzleILi3ELi4ELi3EEENS4_18smem_ptr_flag_bitsILi32EEENSS_INS5_IJNSA_ILi8EEENSA_ILi32EEEEEENS5_IJS18_SB_EEEEEEEvNS4_8identityES11_S1C_vS1D_EENS_8epilogue10collective6detail29Sm90TmaWarpSpecializedAdapterINS1G_15DefaultEpilogueISI_SJ_SJ_NS1F_6thread17LinearCombinationISI_Li1EffLNS1K_9ScaleType4KindE0ELNS_15FloatRoundStyleE2ESI_EENS1_15EpilogueDefaultEEEEEvvEEEEvNT_6ParamsE)
        /*0008*/ 	.word	0x000000a8


	//----- nvinfo : EIATTR_FRAME_SIZE
	.align		4
.L_15:
        /*000c*/ 	.byte	0x04, 0x11
        /*000e*/ 	.short	(.L_17 - .L_16)
	.align		4
.L_16:
        /*0010*/ 	.word	index@(_ZN7cutlass13device_kernelINS_4gemm6kernel13GemmUniversalIN4cute5tupleIJiiiiEEENS1_10collective13CollectiveMmaINS1_34MainloopSm90TmaGmmaWarpSpecializedILi5ENS5_IJNS4_1CILi1EEESB_SB_EEENS1_35KernelTmaWarpSpecializedCooperativeEEENS5_IJNSA_ILi256EEESF_NSA_ILi128EEEEEENS_10tfloat32_tENS5_IJlSB_lEEESI_SJ_NS4_8TiledMMAINS4_8MMA_AtomIJNS4_4SM904GMMA30MMA_64x256x8_F32TF32TF32_SS_TNILNSN_7ScaleInE1ELSP_1EEEEEENS4_6LayoutINS5_IJNSA_ILi2EEESB_SB_EEENS5_IJSB_NSA_ILi0EEESV_EEEEENS5_IJNS4_10UnderscoreESY_SY_EEEEENS4_13SM90_TMA_LOADENS4_14ComposedLayoutINS4_7SwizzleILi3ELi4ELi3EEENS4_18smem_ptr_flag_bitsILi32EEENSS_INS5_IJNSA_ILi8EEENSA_ILi32EEEEEENS5_IJS18_SB_EEEEEEEvNS4_8identityES11_S1C_vS1D_EENS_8epilogue10collective6detail29Sm90TmaWarpSpecializedAdapterINS1G_15DefaultEpilogueISI_SJ_SJ_NS1F_6thread17LinearCombinationISI_Li1EffLNS1K_9ScaleType4KindE0ELNS_15FloatRoundStyleE2ESI_EENS1_15EpilogueDefaultEEEEEvvEEEEvNT_6ParamsE)
        /*0014*/ 	.word	0x000017d8


	//----- nvinfo : EIATTR_MIN_STACK_SIZE
	.align		4
.L_17:
        /*0018*/ 	.byte	0x04, 0x12
        /*001a*/ 	.short	(.L_19 - .L_18)
	.align		4
.L_18:
        /*001c*/ 	.word	index@(_ZN7cutlass13device_kernelINS_4gemm6kernel13GemmUniversalIN4cute5tupleIJiiiiEEENS1_10collective13CollectiveMmaINS1_34MainloopSm90TmaGmmaWarpSpecializedILi5ENS5_IJNS4_1CILi1EEESB_SB_EEENS1_35KernelTmaWarpSpecializedCooperativeEEENS5_IJNSA_ILi256EEESF_NSA_ILi128EEEEEENS_10tfloat32_tENS5_IJlSB_lEEESI_SJ_NS4_8TiledMMAINS4_8MMA_AtomIJNS4_4SM904GMMA30MMA_64x256x8_F32TF32TF32_SS_TNILNSN_7ScaleInE1ELSP_1EEEEEENS4_6LayoutINS5_IJNSA_ILi2EEESB_SB_EEENS5_IJSB_NSA_ILi0EEESV_EEEEENS5_IJNS4_10UnderscoreESY_SY_EEEEENS4_13SM90_TMA_LOADENS4_14ComposedLayoutINS4_7SwizzleILi3ELi4ELi3EEENS4_18smem_ptr_flag_bitsILi32EEENSS_INS5_IJNSA_ILi8EEENSA_ILi32EEEEEENS5_IJS18_SB_EEEEEEEvNS4_8identityES11_S1C_vS1D_EENS_8epilogue10collective6detail29Sm90TmaWarpSpecializedAdapterINS1G_15DefaultEpilogueISI_SJ_SJ_NS1F_6thread17LinearCombinationISI_Li1EffLNS1K_9ScaleType4KindE0ELNS_15FloatRoundStyleE2ESI_EENS1_15EpilogueDefaultEEEEEvvEEEEvNT_6ParamsE)
        /*0020*/ 	.word	0x000017d8
.L_19:


//--------------------- .nv.compat                --------------------------
	.section	.nv.compat,"",@"SHT_CUDA_COMPAT_INFO"
	.align	4
        /*0000*/ 	.byte	0x02, 0x09, 0x01, 0x00, 0x02, 0x02, 0x04, 0x00, 0x02, 0x05, 0x05, 0x00, 0x03, 0x07, 0x01, 0x01
        /*0010*/ 	.byte	0x02, 0x03, 0x01, 0x00, 0x02, 0x06, 0x01, 0x00, 0x04, 0x0b, 0x08, 0x00, 0x00, 0x00, 0x00, 0x00
        /*0020*/ 	.byte	0x00, 0x00, 0x00, 0x00


//--------------------- .nv.info._ZN7cutlass13device_kernelINS_4gemm6kernel13GemmUniversalIN4cute5tupleIJiiiiEEENS1_10collective13CollectiveMmaINS1_34MainloopSm90TmaGmmaWarpSpecializedILi5ENS5_IJNS4_1CILi1EEESB_SB_EEENS1_35KernelTmaWarpSpecializedCooperativeEEENS5_IJNSA_ILi256EEESF_NSA_ILi128EEEEEENS_10tfloat32_tENS5_IJlSB_lEEESI_SJ_NS4_8TiledMMAINS4_8MMA_AtomIJNS4_4SM904GMMA30MMA_64x256x8_F32TF32TF32_SS_TNILNSN_7ScaleInE1ELSP_1EEEEEENS4_6LayoutINS5_IJNSA_ILi2EEESB_SB_EEENS5_IJSB_NSA_ILi0EEESV_EEEEENS5_IJNS4_10UnderscoreESY_SY_EEEEENS4_13SM90_TMA_LOADENS4_14ComposedLayoutINS4_7SwizzleILi3ELi4ELi3EEENS4_18smem_ptr_flag_bitsILi32EEENSS_INS5_IJNSA_ILi8EEENSA_ILi32EEEEEENS5_IJS18_SB_EEEEEEEvNS4_8identityES11_S1C_vS1D_EENS_8epilogue10collective6detail29Sm90TmaWarpSpecializedAdapterINS1G_15DefaultEpilogueISI_SJ_SJ_NS1F_6thread17LinearCombinationISI_Li1EffLNS1K_9ScaleType4KindE0ELNS_15FloatRoundStyleE2ESI_EENS1_15EpilogueDefaultEEEEEvvEEEEvNT_6ParamsE --------------------------
	.section	.nv.info._ZN7cutlass13device_kernelINS_4gemm6kernel13GemmUniversalIN4cute5tupleIJiiiiEEENS1_10collective13CollectiveMmaINS1_34MainloopSm90TmaGmmaWarpSpecializedILi5ENS5_IJNS4_1CILi1EEESB_SB_EEENS1_35KernelTmaWarpSpecializedCooperativeEEENS5_IJNSA_ILi256EEESF_NSA_ILi128EEEEEENS_10tfloat32_tENS5_IJlSB_lEEESI_SJ_NS4_8TiledMMAINS4_8MMA_AtomIJNS4_4SM904GMMA30MMA_64x256x8_F32TF32TF32_SS_TNILNSN_7ScaleInE1ELSP_1EEEEEENS4_6LayoutINS5_IJNSA_ILi2EEESB_SB_EEENS5_IJSB_NSA_ILi0EEESV_EEEEENS5_IJNS4_10UnderscoreESY_SY_EEEEENS4_13SM90_TMA_LOADENS4_14ComposedLayoutINS4_7SwizzleILi3ELi4ELi3EEENS4_18smem_ptr_flag_bitsILi32EEENSS_INS5_IJNSA_ILi8EEENSA_ILi32EEEEEENS5_IJS18_SB_EEEEEEEvNS4_8identityES11_S1C_vS1D_EENS_8epilogue10collective6detail29Sm90TmaWarpSpecializedAdapterINS1G_15DefaultEpilogueISI_SJ_SJ_NS1F_6thread17LinearCombinationISI_Li1EffLNS1K_9ScaleType4KindE0ELNS_15FloatRoundStyleE2ESI_EENS1_15EpilogueDefaultEEEEEvvEEEEvNT_6ParamsE,"",@"SHT_CUDA_INFO"
	.sectionflags	@""
	.align	4


	//----- nvinfo : EIATTR_CUDA_API_VERSION
	.align		4
        /*0000*/ 	.byte	0x04, 0x37
        /*0002*/ 	.short	(.L_21 - .L_20)
.L_20:
        /*0004*/ 	.word	0x00000082


	//----- nvinfo : EIATTR_KPARAM_INFO
	.align		4
.L_21:
        /*0008*/ 	.byte	0x04, 0x17
        /*000a*/ 	.short	(.L_23 - .L_22)
.L_22:
        /*000c*/ 	.word	0x00000000
        /*0010*/ 	.short	0x0000
        /*0012*/ 	.short	0x0070
        /*0014*/ 	.byte	0x00, 0xf0, 0x01, 0x10


	//----- nvinfo : EIATTR_SPARSE_MMA_MASK
	.align		4
.L_23:
        /*0018*/ 	.byte	0x03, 0x50
        /*001a*/ 	.short	0x0000


	//----- nvinfo : EIATTR_MAXREG_COUNT
	.align		4
        /*001c*/ 	.byte	0x03, 0x1b
        /*001e*/ 	.short	0x00a8


	//----- nvinfo : EIATTR_NUM_BARRIERS
	.align		4
        /*0020*/ 	.byte	0x02, 0x4c
        /*0022*/ 	.byte	0x01
	.zero		1


	//----- nvinfo : EIATTR_EXTERNS
	.align		4
        /*0024*/ 	.byte	0x04, 0x0f
        /*0026*/ 	.short	(.L_25 - .L_24)


	//   ....[0]....
	.align		4
.L_24:
        /*0028*/ 	.word	index@(__assertfail)


	//----- nvinfo : EIATTR_ANNOTATIONS
	.align		4
.L_25:
        /*002c*/ 	.byte	0x04, 0x55
        /*002e*/ 	.short	(.L_27 - .L_26)


	//   ....[0]....
.L_26:
        /*0030*/ 	.word	0x00000001
        /*0034*/ 	.byte	0xc0, 0x06, 0x00, 0x00, 0x01, 0x00, 0x00, 0x00, 0xc0, 0x14, 0x00, 0x00, 0x01, 0x00, 0x00, 0x00
        /* <DEDUP_REMOVED lines=2721> */
        /*aa54*/ 	.byte	0xd0, 0x24, 0x03, 0x00, 0x01, 0x00, 0x00, 0x00, 0x60, 0x26, 0x03, 0x00


	//----- nvinfo : EIATTR_MERCURY_ISA_VERSION
	.align		4
.L_27:
        /*aa60*/ 	.byte	0x03, 0x5f
        /*aa62*/ 	.short	0x0101


	//----- nvinfo : EIATTR_INT_WARP_WIDE_INSTR_OFFSETS
	.align		4
        /*aa64*/ 	.byte	0x04, 0x31
        /*aa66*/ 	.short	(.L_29 - .L_28)


	//   ....[0]....
.L_28:
        /*aa68*/ 	.word	0x00000520


	//   ....[1]....
        /*aa6c*/ 	.word	0x00000530


	//   ....[2]....
        /*aa70*/ 	.word	0x000005c0


	//----- nvinfo : EIATTR_COOP_GROUP_MASK_REGIDS
	.align		4
.L_29:
        /*aa74*/ 	.byte	0x04, 0x29
        /*aa76*/ 	.short	(.L_31 - .L_30)


	//   ....[0]....
.L_30:
        /*aa78*/ 	.word	0xffffffff


	//   ....[1]....
        /*aa7c*/ 	.word	0xffffffff


	//   ....[2]....
        /*aa80*/ 	.word	0xffffffff


	//   ....[3]....
        /*aa84*/ 	.word	0xffffffff


	//   ....[4]....
        /*aa88*/ 	.word	0xffffffff


	//----- nvinfo : EIATTR_COOP_GROUP_INSTR_OFFSETS
	.align		4
.L_31:
        /*aa8c*/ 	.byte	0x04, 0x28
        /*aa8e*/ 	.short	(.L_33 - .L_32)


	//   ....[0]....
.L_32:
        /*aa90*/ 	.word	0x00000070


	//   ....[1]....
        /*aa94*/ 	.word	0x00000080


	//   ....[2]....
        /*aa98*/ 	.word	0x000001a0


	//   ....[3]....
        /*aa9c*/ 	.word	0x000003d0


	//   ....[4]....
        /*aaa0*/ 	.word	0x00001180


	//----- nvinfo : EIATTR_REG_RECONFIG
	.align		4
.L_33:
        /*aaa4*/ 	.byte	0x01, 0x54
	.zero		2


	//----- nvinfo : EIATTR_SYSCALL_OFFSETS
	.align		4
        /*aaa8*/ 	.byte	0x04, 0x46
        /*aaaa*/ 	.short	(.L_35 - .L_34)


	//   ....[0]....
.L_34:
        /*aaac*/ 	.word	0x00001330


	//----- nvinfo : EIATTR_MBARRIER_INSTR_OFFSETS
	.align		4
.L_35:
        /*aab0*/ 	.byte	0x04, 0x39
        /*aab2*/ 	.short	(.L_37 - .L_36)


	//   ....[0]....
.L_36:
        /*aab4*/ 	.word	0x00000320
        /*aab8*/ 	.word	0x000000ff
        /*aabc*/ 	.word	0x00000000
        /*aac0*/ 	.short	0x0100
        /*aac2*/ 	.byte	0x08
	.zero		1


	//   ....[1]....
        /*aac4*/ 	.word	0x00000330
        /*aac8*/ 	.word	0x000000ff
        /*aacc*/ 	.word	0x00000028
        /*aad0*/ 	.short	0x0100
        /*aad2*/ 	.byte	0x08
	.zero		1


	//   ....[2]....
        /*aad4*/ 	.word	0x00000340
        /*aad8*/ 	.word	0x000000ff
        /*aadc*/ 	.word	0x00000008
        /*aae0*/ 	.short	0x0100
        /*aae2*/ 	.byte	0x08
	.zero		1


	//   ....[3]....
        /*aae4*/ 	.word	0x00000350
        /*aae8*/ 	.word	0x000000ff
        /*aaec*/ 	.word	0x00000030
        /*aaf0*/ 	.short	0x0100
        /*aaf2*/ 	.byte	0x08
	.zero		1


	//   ....[4]....
        /*aaf4*/ 	.word	0x00000360
        /*aaf8*/ 	.word	0x000000ff
        /*aafc*/ 	.word	0x00000010
        /*ab00*/ 	.short	0x0100
        /*ab02*/ 	.byte	0x08
	.zero		1


	//   ....[5]....
        /*ab04*/ 	.word	0x00000370
        /*ab08*/ 	.word	0x000000ff
        /*ab0c*/ 	.word	0x00000038
        /*ab10*/ 	.short	0x0100
        /*ab12*/ 	.byte	0x08
	.zero		1


	//   ....[6]....
        /*ab14*/ 	.word	0x00000380
        /*ab18*/ 	.word	0x000000ff
        /*ab1c*/ 	.word	0x00000018
        /*ab20*/ 	.short	0x0100
        /*ab22*/ 	.byte	0x08
	.zero		1


	//   ....[7]....
        /*ab24*/ 	.word	0x00000390
        /*ab28*/ 	.word	0x000000ff
        /*ab2c*/ 	.word	0x00000040
        /*ab30*/ 	.short	0x0100
        /*ab32*/ 	.byte	0x08
	.zero		1


	//   ....[8]....
        /*ab34*/ 	.word	0x000003a0
        /*ab38*/ 	.word	0x000000ff
        /*ab3c*/ 	.word	0x00000020
        /*ab40*/ 	.short	0x0100
        /*ab42*/ 	.byte	0x08
	.zero		1


	//   ....[9]....
        /*ab44*/ 	.word	0x000003b0
        /*ab48*/ 	.word	0x000000ff
        /*ab4c*/ 	.word	0x00000048
        /*ab50*/ 	.short	0x0100
        /*ab52*/ 	.byte	0x08
	.zero		1


	//   ....[10]....
        /*ab54*/ 	.word	0x00000630
        /*ab58*/ 	.word	0x000000ff
        /*ab5c*/ 	.word	0x00000060
        /*ab60*/ 	.short	0x0100
        /*ab62*/ 	.byte	0x10
	.zero		1


	//   ....[11]....
        /*ab64*/ 	.word	0x000006d0
        /*ab68*/ 	.word	0x000000ff
        /*ab6c*/ 	.word	0x00000068
        /*ab70*/ 	.short	0x0100
        /*ab72*/ 	.byte	0x10
	.zero		1


	//   ....[12]....
        /*ab74*/ 	.word	0x000013d0
        /*ab78*/ 	.word	0x00000003
        /*ab7c*/ 	.word	0x00000000
        /*ab80*/ 	.short	0x010a
        /*ab82*/ 	.byte	0x3f
	.zero		1


	//   ....[13]....
        /*ab84*/ 	.word	0x00001410
        /*ab88*/ 	.word	0x00000003
        /*ab8c*/ 	.word	0x00000000
        /*ab90*/ 	.short	0x010a
        /*ab92*/ 	.byte	0x3f
	.zero		1


	//   ....[14]....
        /*ab94*/ 	.word	0x000109c0
        /*ab98*/ 	.word	0x000000ff
        /*ab9c*/ 	.word	0x00000000
        /*aba0*/ 	.short	0x010a
        /*aba2*/ 	.byte	0x0a
	.zero		1


	//   ....[15]....
        /*aba4*/ 	.word	0x00010a00
        /*aba8*/ 	.word	0x000000ff
        /*abac*/ 	.word	0x00000000
        /*abb0*/ 	.short	0x010a
        /*abb2*/ 	.byte	0x0a
	.zero		1


	//   ....[16]....
        /*abb4*/ 	.word	0x00020a70
        /*abb8*/ 	.word	0x000000ff
        /*abbc*/ 	.word	0x00000000
        /*abc0*/ 	.short	0x0101
        /*abc2*/ 	.byte	0x08
	.zero		1


	//   ....[17]....
        /*abc4*/ 	.word	0x00020c80
        /*abc8*/ 	.word	0x000000ff
        /*abcc*/ 	.word	0x00000000
        /*abd0*/ 	.short	0x0101
        /*abd2*/ 	.byte	0x06
	.zero		1


	//   ....[18]....
        /*abd4*/ 	.word	0x00032030
        /*abd8*/ 	.word	0x0000000e
        /*abdc*/ 	.word	0x00000028
        /*abe0*/ 	.short	0x010a
        /*abe2*/ 	.byte	0x3f
	.zero		1


	//   ....[19]....
        /*abe4*/ 	.word	0x00032580
        /*abe8*/ 	.word	0x00000002
        /*abec*/ 	.word	0x00000068
        /*abf0*/ 	.short	0x0101
        /*abf2*/ 	.byte	0x3f
	.zero		1


	//   ....[20]....
        /*abf4*/ 	.word	0x00032d70
        /*abf8*/ 	.word	0x00000004
        /*abfc*/ 	.word	0x00000000
        /*ac00*/ 	.short	0x010a
        /*ac02*/ 	.byte	0x3f
	.zero		1


	//   ....[21]....
        /*ac04*/ 	.word	0x00032e00
        /*ac08*/ 	.word	0x00000003
        /*ac0c*/ 	.word	0x00000000
        /*ac10*/ 	.short	0x010a
        /*ac12*/ 	.byte	0x3f
	.zero		1


	//   ....[22]....
        /*ac14*/ 	.word	0x00032e90
        /*ac18*/ 	.word	0x00000003
        /*ac1c*/ 	.word	0x00000000
        /*ac20*/ 	.short	0x010a
        /*ac22*/ 	.byte	0x3f
	.zero		1


	//   ....[23]....
        /*ac24*/ 	.word	0x00032f20
        /*ac28*/ 	.word	0x00000003
        /*ac2c*/ 	.word	0x00000000
        /*ac30*/ 	.short	0x010a
        /*ac32*/ 	.byte	0x3f
	.zero		1


	//   ....[24]....
        /*ac34*/ 	.word	0x00032fb0
        /*ac38*/ 	.word	0x00000003
        /*ac3c*/ 	.word	0x00000000
        /*ac40*/ 	.short	0x010a
        /*ac42*/ 	.byte	0x3f
	.zero		1


	//   ....[25]....
        /*ac44*/ 	.word	0x00033010
        /*ac48*/ 	.word	0x00000003
        /*ac4c*/ 	.word	0x00000000
        /*ac50*/ 	.short	0x010a
        /*ac52*/ 	.byte	0x3f
	.zero		1


	//   ....[26]....
        /*ac54*/ 	.word	0x00033070
        /*ac58*/ 	.word	0x00000004
        /*ac5c*/ 	.word	0x00000000
        /*ac60*/ 	.short	0x010a
        /*ac62*/ 	.byte	0x3f
	.zero		1


	//   ....[27]....
        /*ac64*/ 	.word	0x00033140
        /*ac68*/ 	.word	0x0000000e
        /*ac6c*/ 	.word	0x00000028
        /*ac70*/ 	.short	0x010a
        /*ac72*/ 	.byte	0x3f
	.zero		1


	//   ....[28]....
        /*ac74*/ 	.word	0x00033210
        /*ac78*/ 	.word	0x00000004
        /*ac7c*/ 	.word	0x00000000
        /*ac80*/ 	.short	0x010a
        /*ac82*/ 	.byte	0x3f
	.zero		1


	//   ....[29]....
        /*ac84*/ 	.word	0x00033260
        /*ac88*/ 	.word	0x00000003
        /*ac8c*/ 	.word	0x00000000
        /*ac90*/ 	.short	0x010a
        /*ac92*/ 	.byte	0x3f
	.zero		1


	//   ....[30]....
        /*ac94*/ 	.word	0x000332b0
        /*ac98*/ 	.word	0x00000003
        /*ac9c*/ 	.word	0x00000000
        /*aca0*/ 	.short	0x010a
        /*aca2*/ 	.byte	0x3f
	.zero		1


	//   ....[31]....
        /*aca4*/ 	.word	0x00033300
        /*aca8*/ 	.word	0x00000003
        /*acac*/ 	.word	0x00000000
        /*acb0*/ 	.short	0x010a
        /*acb2*/ 	.byte	0x3f
	.zero		1


	//----- nvinfo : EIATTR_NUM_MBARRIERS
	.align		4
.L_37:
        /*acb4*/ 	.byte	0x03, 0x38
        /*acb6*/ 	.short	0x000c


	//----- nvinfo : EIATTR_EXIT_INSTR_OFFSETS
	.align		4
        /*acb8*/ 	.byte	0x04, 0x1c
        /*acba*/ 	.short	(.L_39 - .L_38)


	//   ....[0]....
.L_38:
        /*acbc*/ 	.word	0x00000730


	//   ....[1]....
        /*acc0*/ 	.word	0x000010a0


	//   ....[2]....
        /*acc4*/ 	.word	0x000315c0


	//   ....[3]....
        /*acc8*/ 	.word	0x00031cc0


	//   ....[4]....
        /*accc*/ 	.word	0x00033000


	//----- nvinfo : EIATTR_MAX_THREADS
	.align		4
.L_39:
        /*acd0*/ 	.byte	0x04, 0x05
        /*acd2*/ 	.short	(.L_41 - .L_40)
.L_40:
        /*acd4*/ 	.word	0x00000180
        /*acd8*/ 	.word	0x00000001
        /*acdc*/ 	.word	0x00000001


	//----- nvinfo : EIATTR_CRS_STACK_SIZE
	.align		4
.L_41:
        /*ace0*/ 	.byte	0x04, 0x1e
        /*ace2*/ 	.short	(.L_43 - .L_42)
.L_42:
        /*ace4*/ 	.word	0x00000000


	//----- nvinfo : EIATTR_CBANK_PARAM_SIZE
	.align		4
.L_43:
        /*ace8*/ 	.byte	0x03, 0x19
        /*acea*/ 	.short	0x0470


	//----- nvinfo : EIATTR_PARAM_CBANK
	.align		4
        /*acec*/ 	.byte	0x04, 0x0a
        /*acee*/ 	.short	(.L_45 - .L_44)
	.align		4
.L_44:
        /*acf0*/ 	.word	index@(.nv.constant0._ZN7cutlass13device_kernelINS_4gemm6kernel13GemmUniversalIN4cute5tupleIJiiiiEEENS1_10collective13CollectiveMmaINS1_34MainloopSm90TmaGmmaWarpSpecializedILi5ENS5_IJNS4_1CILi1EEESB_SB_EEENS1_35KernelTmaWarpSpecializedCooperativeEEENS5_IJNSA_ILi256EEESF_NSA_ILi128EEEEEENS_10tfloat32_tENS5_IJlSB_lEEESI_SJ_NS4_8TiledMMAINS4_8MMA_AtomIJNS4_4SM904GMMA30MMA_64x256x8_F32TF32TF32_SS_TNILNSN_7ScaleInE1ELSP_1EEEEEENS4_6LayoutINS5_IJNSA_ILi2EEESB_SB_EEENS5_IJSB_NSA_ILi0EEESV_EEEEENS5_IJNS4_10UnderscoreESY_SY_EEEEENS4_13SM90_TMA_LOADENS4_14ComposedLayoutINS4_7SwizzleILi3ELi4ELi3EEENS4_18smem_ptr_flag_bitsILi32EEENSS_INS5_IJNSA_ILi8EEENSA_ILi32EEEEEENS5_IJS18_SB_EEEEEEEvNS4_8identityES11_S1C_vS1D_EENS_8epilogue10collective6detail29Sm90TmaWarpSpecializedAdapterINS1G_15DefaultEpilogueISI_SJ_SJ_NS1F_6thread17LinearCombinationISI_Li1EffLNS1K_9ScaleType4KindE0ELNS_15FloatRoundStyleE2ESI_EENS1_15EpilogueDefaultEEEEEvvEEEEvNT_6ParamsE)
        /*acf4*/ 	.short	0x0210
        /*acf6*/ 	.short	0x0470


	//----- nvinfo : EIATTR_SW_WAR
	.align		4
.L_45:
        /*acf8*/ 	.byte	0x04, 0x36
        /*acfa*/ 	.short	(.L_47 - .L_46)
.L_46:
        /*acfc*/ 	.word	0x00000008
.L_47:


//--------------------- .nv.callgraph             --------------------------
	.section	.nv.callgraph,"",@"SHT_CUDA_CALLGRAPH"
	.align	4
	.sectionentsize	8
	.align		4
        /*0000*/ 	.word	0x00000000
	.align		4
        /*0004*/ 	.word	0xffffffff
	.align		4
        /*0008*/ 	.word	index@(_ZN7cutlass13device_kernelINS_4gemm6kernel13GemmUniversalIN4cute5tupleIJiiiiEEENS1_10collective13CollectiveMmaINS1_34MainloopSm90TmaGmmaWarpSpecializedILi5ENS5_IJNS4_1CILi1EEESB_SB_EEENS1_35KernelTmaWarpSpecializedCooperativeEEENS5_IJNSA_ILi256EEESF_NSA_ILi128EEEEEENS_10tfloat32_tENS5_IJlSB_lEEESI_SJ_NS4_8TiledMMAINS4_8MMA_AtomIJNS4_4SM904GMMA30MMA_64x256x8_F32TF32TF32_SS_TNILNSN_7ScaleInE1ELSP_1EEEEEENS4_6LayoutINS5_IJNSA_ILi2EEESB_SB_EEENS5_IJSB_NSA_ILi0EEESV_EEEEENS5_IJNS4_10UnderscoreESY_SY_EEEEENS4_13SM90_TMA_LOADENS4_14ComposedLayoutINS4_7SwizzleILi3ELi4ELi3EEENS4_18smem_ptr_flag_bitsILi32EEENSS_INS5_IJNSA_ILi8EEENSA_ILi32EEEEEENS5_IJS18_SB_EEEEEEEvNS4_8identityES11_S1C_vS1D_EENS_8epilogue10collective6detail29Sm90TmaWarpSpecializedAdapterINS1G_15DefaultEpilogueISI_SJ_SJ_NS1F_6thread17LinearCombinationISI_Li1EffLNS1K_9ScaleType4KindE0ELNS_15FloatRoundStyleE2ESI_EENS1_15EpilogueDefaultEEEEEvvEEEEvNT_6ParamsE)
	.align		4
        /*000c*/ 	.word	index@(__assertfail)
	.align		4
        /*0010*/ 	.word	0x00000000
	.align		4
        /*0014*/ 	.word	0xfffffffe
	.align		4
        /*0018*/ 	.word	0x00000000
	.align		4
        /*001c*/ 	.word	0xfffffffd
	.align		4
        /*0020*/ 	.word	0x00000000
	.align		4
        /*0024*/ 	.word	0xfffffffc


//--------------------- .nv.constant4             --------------------------
	.section	.nv.constant4,"a",@progbits
	.align	8
	.align		8
.nv.constant4:
        /*0000*/ 	.dword	__assertfail
	.align		8
        /*0008*/ 	.dword	__unnamed_1
	.align		8
        /*0010*/ 	.dword	_ZN40_INTERNAL_2e8c9577_4_k_cu_41c318ee_138054cuda3std3__45__cpo5beginE
	.align		8
        /*0018*/ 	.dword	_ZN40_INTERNAL_2e8c9577_4_k_cu_41c318ee_138054cuda3std3__45__cpo3endE
	.align		8
        /*0020*/ 	.dword	_ZN40_INTERNAL_2e8c9577_4_k_cu_41c318ee_138054cuda3std3__45__cpo6cbeginE
	.align		8
        /*0028*/ 	.dword	_ZN40_INTERNAL_2e8c9577_4_k_cu_41c318ee_138054cuda3std3__45__cpo4cendE
	.align		8
        /*0030*/ 	.dword	_ZN40_INTERNAL_2e8c9577_4_k_cu_41c318ee_138054cuda3std3__442_GLOBAL__N__2e8c9577_4_k_cu_41c318ee_138056ignoreE
	.align		8
        /*0038*/ 	.dword	_ZN40_INTERNAL_2e8c9577_4_k_cu_41c318ee_138054cuda3std3__419piecewise_constructE
	.align		8
        /*0040*/ 	.dword	_ZN40_INTERNAL_2e8c9577_4_k_cu_41c318ee_138054cuda3std3__48in_placeE
	.align		8
        /*0048*/ 	.dword	_ZN40_INTERNAL_2e8c9577_4_k_cu_41c318ee_138054cuda3std6ranges3__45__cpo4swapE
	.align		8
        /*0050*/ 	.dword	_ZN40_INTERNAL_2e8c9577_4_k_cu_41c318ee_138054cuda3std6ranges3__45__cpo9iter_moveE
	.align		8
        /*0058*/ 	.dword	_ZN40_INTERNAL_2e8c9577_4_k_cu_41c318ee_138054cute7productE
	.align		8
        /*0060*/ 	.dword	_ZN40_INTERNAL_2e8c9577_4_k_cu_41c318ee_138054cute1_E
	.align		8
        /*0068*/ 	.dword	$str$22
	.align		8
        /*0070*/ 	.dword	$str$23


//--------------------- .text._ZN7cutlass13device_kernelINS_4gemm6kernel13GemmUniversalIN4cute5tupleIJiiiiEEENS1_10collective13CollectiveMmaINS1_34MainloopSm90TmaGmmaWarpSpecializedILi5ENS5_IJNS4_1CILi1EEESB_SB_EEENS1_35KernelTmaWarpSpecializedCooperativeEEENS5_IJNSA_ILi256EEESF_NSA_ILi128EEEEEENS_10tfloat32_tENS5_IJlSB_lEEESI_SJ_NS4_8TiledMMAINS4_8MMA_AtomIJNS4_4SM904GMMA30MMA_64x256x8_F32TF32TF32_SS_TNILNSN_7ScaleInE1ELSP_1EEEEEENS4_6LayoutINS5_IJNSA_ILi2EEESB_SB_EEENS5_IJSB_NSA_ILi0EEESV_EEEEENS5_IJNS4_10UnderscoreESY_SY_EEEEENS4_13SM90_TMA_LOADENS4_14ComposedLayoutINS4_7SwizzleILi3ELi4ELi3EEENS4_18smem_ptr_flag_bitsILi32EEENSS_INS5_IJNSA_ILi8EEENSA_ILi32EEEEEENS5_IJS18_SB_EEEEEEEvNS4_8identityES11_S1C_vS1D_EENS_8epilogue10collective6detail29Sm90TmaWarpSpecializedAdapterINS1G_15DefaultEpilogueISI_SJ_SJ_NS1F_6thread17LinearCombinationISI_Li1EffLNS1K_9ScaleType4KindE0ELNS_15FloatRoundStyleE2ESI_EENS1_15EpilogueDefaultEEEEEvvEEEEvNT_6ParamsE --------------------------
	.section	.text._ZN7cutlass13device_kernelINS_4gemm6kernel13GemmUniversalIN4cute5tupleIJiiiiEEENS1_10collective13CollectiveMmaINS1_34MainloopSm90TmaGmmaWarpSpecializedILi5ENS5_IJNS4_1CILi1EEESB_SB_EEENS1_35KernelTmaWarpSpecializedCooperativeEEENS5_IJNSA_ILi256EEESF_NSA_ILi128EEEEEENS_10tfloat32_tENS5_IJlSB_lEEESI_SJ_NS4_8TiledMMAINS4_8MMA_AtomIJNS4_4SM904GMMA30MMA_64x256x8_F32TF32TF32_SS_TNILNSN_7ScaleInE1ELSP_1EEEEEENS4_6LayoutINS5_IJNSA_ILi2EEESB_SB_EEENS5_IJSB_NSA_ILi0EEESV_EEEEENS5_IJNS4_10UnderscoreESY_SY_EEEEENS4_13SM90_TMA_LOADENS4_14ComposedLayoutINS4_7SwizzleILi3ELi4ELi3EEENS4_18smem_ptr_flag_bitsILi32EEENSS_INS5_IJNSA_ILi8EEENSA_ILi32EEEEEENS5_IJS18_SB_EEEEEEEvNS4_8identityES11_S1C_vS1D_EENS_8epilogue10collective6detail29Sm90TmaWarpSpecializedAdapterINS1G_15DefaultEpilogueISI_SJ_SJ_NS1F_6thread17LinearCombinationISI_Li1EffLNS1K_9ScaleType4KindE0ELNS_15FloatRoundStyleE2ESI_EENS1_15EpilogueDefaultEEEEEvvEEEEvNT_6ParamsE,"ax",@progbits
	.align	128
.text._ZN7cutlass13device_kernelINS_4gemm6kernel13GemmUniversalIN4cute5tupleIJiiiiEEENS1_10collective13CollectiveMmaINS1_34MainloopSm90TmaGmmaWarpSpecializedILi5ENS5_IJNS4_1CILi1EEESB_SB_EEENS1_35KernelTmaWarpSpecializedCooperativeEEENS5_IJNSA_ILi256EEESF_NSA_ILi128EEEEEENS_10tfloat32_tENS5_IJlSB_lEEESI_SJ_NS4_8TiledMMAINS4_8MMA_AtomIJNS4_4SM904GMMA30MMA_64x256x8_F32TF32TF32_SS_TNILNSN_7ScaleInE1ELSP_1EEEEEENS4_6LayoutINS5_IJNSA_ILi2EEESB_SB_EEENS5_IJSB_NSA_ILi0EEESV_EEEEENS5_IJNS4_10UnderscoreESY_SY_EEEEENS4_13SM90_TMA_LOADENS4_14ComposedLayoutINS4_7SwizzleILi3ELi4ELi3EEENS4_18smem_ptr_flag_bitsILi32EEENSS_INS5_IJNSA_ILi8EEENSA_ILi32EEEEEENS5_IJS18_SB_EEEEEEEvNS4_8identityES11_S1C_vS1D_EENS_8epilogue10collective6detail29Sm90TmaWarpSpecializedAdapterINS1G_15DefaultEpilogueISI_SJ_SJ_NS1F_6thread17LinearCombinationISI_Li1EffLNS1K_9ScaleType4KindE0ELNS_15FloatRoundStyleE2ESI_EENS1_15EpilogueDefaultEEEEEvvEEEEvNT_6ParamsE:
        .type           _ZN7cutlass13device_kernelINS_4gemm6kernel13GemmUniversalIN4cute5tupleIJiiiiEEENS1_10collective13CollectiveMmaINS1_34MainloopSm90TmaGmmaWarpSpecializedILi5ENS5_IJNS4_1CILi1EEESB_SB_EEENS1_35KernelTmaWarpSpecializedCooperativeEEENS5_IJNSA_ILi256EEESF_NSA_ILi128EEEEEENS_10tfloat32_tENS5_IJlSB_lEEESI_SJ_NS4_8TiledMMAINS4_8MMA_AtomIJNS4_4SM904GMMA30MMA_64x256x8_F32TF32TF32_SS_TNILNSN_7ScaleInE1ELSP_1EEEEEENS4_6LayoutINS5_IJNSA_ILi2EEESB_SB_EEENS5_IJSB_NSA_ILi0EEESV_EEEEENS5_IJNS4_10UnderscoreESY_SY_EEEEENS4_13SM90_TMA_LOADENS4_14ComposedLayoutINS4_7SwizzleILi3ELi4ELi3EEENS4_18smem_ptr_flag_bitsILi32EEENSS_INS5_IJNSA_ILi8EEENSA_ILi32EEEEEENS5_IJS18_SB_EEEEEEEvNS4_8identityES11_S1C_vS1D_EENS_8epilogue10collective6detail29Sm90TmaWarpSpecializedAdapterINS1G_15DefaultEpilogueISI_SJ_SJ_NS1F_6thread17LinearCombinationISI_Li1EffLNS1K_9ScaleType4KindE0ELNS_15FloatRoundStyleE2ESI_EENS1_15EpilogueDefaultEEEEEvvEEEEvNT_6ParamsE,@function
        .size           _ZN7cutlass13device_kernelINS_4gemm6kernel13GemmUniversalIN4cute5tupleIJiiiiEEENS1_10collective13CollectiveMmaINS1_34MainloopSm90TmaGmmaWarpSpecializedILi5ENS5_IJNS4_1CILi1EEESB_SB_EEENS1_35KernelTmaWarpSpecializedCooperativeEEENS5_IJNSA_ILi256EEESF_NSA_ILi128EEEEEENS_10tfloat32_tENS5_IJlSB_lEEESI_SJ_NS4_8TiledMMAINS4_8MMA_AtomIJNS4_4SM904GMMA30MMA_64x256x8_F32TF32TF32_SS_TNILNSN_7ScaleInE1ELSP_1EEEEEENS4_6LayoutINS5_IJNSA_ILi2EEESB_SB_EEENS5_IJSB_NSA_ILi0EEESV_EEEEENS5_IJNS4_10UnderscoreESY_SY_EEEEENS4_13SM90_TMA_LOADENS4_14ComposedLayoutINS4_7SwizzleILi3ELi4ELi3EEENS4_18smem_ptr_flag_bitsILi32EEENSS_INS5_IJNSA_ILi8EEENSA_ILi32EEEEEENS5_IJS18_SB_EEEEEEEvNS4_8identityES11_S1C_vS1D_EENS_8epilogue10collective6detail29Sm90TmaWarpSpecializedAdapterINS1G_15DefaultEpilogueISI_SJ_SJ_NS1F_6thread17LinearCombinationISI_Li1EffLNS1K_9ScaleType4KindE0ELNS_15FloatRoundStyleE2ESI_EENS1_15EpilogueDefaultEEEEEvvEEEEvNT_6ParamsE,(.L_x_578 - _ZN7cutlass13device_kernelINS_4gemm6kernel13GemmUniversalIN4cute5tupleIJiiiiEEENS1_10collective13CollectiveMmaINS1_34MainloopSm90TmaGmmaWarpSpecializedILi5ENS5_IJNS4_1CILi1EEESB_SB_EEENS1_35KernelTmaWarpSpecializedCooperativeEEENS5_IJNSA_ILi256EEESF_NSA_ILi128EEEEEENS_10tfloat32_tENS5_IJlSB_lEEESI_SJ_NS4_8TiledMMAINS4_8MMA_AtomIJNS4_4SM904GMMA30MMA_64x256x8_F32TF32TF32_SS_TNILNSN_7ScaleInE1ELSP_1EEEEEENS4_6LayoutINS5_IJNSA_ILi2EEESB_SB_EEENS5_IJSB_NSA_ILi0EEESV_EEEEENS5_IJNS4_10UnderscoreESY_SY_EEEEENS4_13SM90_TMA_LOADENS4_14ComposedLayoutINS4_7SwizzleILi3ELi4ELi3EEENS4_18smem_ptr_flag_bitsILi32EEENSS_INS5_IJNSA_ILi8EEENSA_ILi32EEEEEENS5_IJS18_SB_EEEEEEEvNS4_8identityES11_S1C_vS1D_EENS_8epilogue10collective6detail29Sm90TmaWarpSpecializedAdapterINS1G_15DefaultEpilogueISI_SJ_SJ_NS1F_6thread17LinearCombinationISI_Li1EffLNS1K_9ScaleType4KindE0ELNS_15FloatRoundStyleE2ESI_EENS1_15EpilogueDefaultEEEEEvvEEEEvNT_6ParamsE)
        .other          _ZN7cutlass13device_kernelINS_4gemm6kernel13GemmUniversalIN4cute5tupleIJiiiiEEENS1_10collective13CollectiveMmaINS1_34MainloopSm90TmaGmmaWarpSpecializedILi5ENS5_IJNS4_1CILi1EEESB_SB_EEENS1_35KernelTmaWarpSpecializedCooperativeEEENS5_IJNSA_ILi256EEESF_NSA_ILi128EEEEEENS_10tfloat32_tENS5_IJlSB_lEEESI_SJ_NS4_8TiledMMAINS4_8MMA_AtomIJNS4_4SM904GMMA30MMA_64x256x8_F32TF32TF32_SS_TNILNSN_7ScaleInE1ELSP_1EEEEEENS4_6LayoutINS5_IJNSA_ILi2EEESB_SB_EEENS5_IJSB_NSA_ILi0EEESV_EEEEENS5_IJNS4_10UnderscoreESY_SY_EEEEENS4_13SM90_TMA_LOADENS4_14ComposedLayoutINS4_7SwizzleILi3ELi4ELi3EEENS4_18smem_ptr_flag_bitsILi32EEENSS_INS5_IJNSA_ILi8EEENSA_ILi32EEEEEENS5_IJS18_SB_EEEEEEEvNS4_8identityES11_S1C_vS1D_EENS_8epilogue10collective6detail29Sm90TmaWarpSpecializedAdapterINS1G_15DefaultEpilogueISI_SJ_SJ_NS1F_6thread17LinearCombinationISI_Li1EffLNS1K_9ScaleType4KindE0ELNS_15FloatRoundStyleE2ESI_EENS1_15EpilogueDefaultEEEEEvvEEEEvNT_6ParamsE,@"STO_CUDA_ENTRY STV_DEFAULT"
_ZN7cutlass13device_kernelINS_4gemm6kernel13GemmUniversalIN4cute5tupleIJiiiiEEENS1_10collective13CollectiveMmaINS1_34MainloopSm90TmaGmmaWarpSpecializedILi5ENS5_IJNS4_1CILi1EEESB_SB_EEENS1_35KernelTmaWarpSpecializedCooperativeEEENS5_IJNSA_ILi256EEESF_NSA_ILi128EEEEEENS_10tfloat32_tENS5_IJlSB_lEEESI_SJ_NS4_8TiledMMAINS4_8MMA_AtomIJNS4_4SM904GMMA30MMA_64x256x8_F32TF32TF32_SS_TNILNSN_7ScaleInE1ELSP_1EEEEEENS4_6LayoutINS5_IJNSA_ILi2EEESB_SB_EEENS5_IJSB_NSA_ILi0EEESV_EEEEENS5_IJNS4_10UnderscoreESY_SY_EEEEENS4_13SM90_TMA_LOADENS4_14ComposedLayoutINS4_7SwizzleILi3ELi4ELi3EEENS4_18smem_ptr_flag_bitsILi32EEENSS_INS5_IJNSA_ILi8EEENSA_ILi32EEEEEENS5_IJS18_SB_EEEEEEEvNS4_8identityES11_S1C_vS1D_EENS_8epilogue10collective6detail29Sm90TmaWarpSpecializedAdapterINS1G_15DefaultEpilogueISI_SJ_SJ_NS1F_6thread17LinearCombinationISI_Li1EffLNS1K_9ScaleType4KindE0ELNS_15FloatRoundStyleE2ESI_EENS1_15EpilogueDefaultEEEEEvvEEEEvNT_6ParamsE:
[----:B------:R-:W0:Y:S02]  /*0000*/  LDC R1, c[0x0][0x28] ;  /* 0x00000a00ff017b82 */ /* 0x000e240000000800 */
[----:B0-----:R-:W-:Y:S01]  /*0010*/  VIADD R1, R1, 0xffffe828 ;  /* 0xffffe82801017836 */ /* 0x001fe20000000000 */
[----:B------:R-:W0:Y:S01]  /*0020*/  S2R R2, SR_TID.X ;  /* 0x0000000000027919 */ /* 0x000e220000002100 */
[----:B------:R-:W-:Y:S01]  /*0030*/  ELECT P0, URZ, PT ;  /* 0x00000000003f782f */ /* 0x000fe20003800000 */
[----:B------:R-:W-:Y:S01]  /*0040*/  BSSY B0, `(.L_x_0) ;  /* 0x0000015000007945 */ /* 0x000fe20003800000 */
[--C-:B0-----:R-:W-:Y:S02]  /*0050*/  SHF.R.U32.HI R0, RZ, 0x5, R2.reuse ;  /* 0x00000005ff007819 */ /* 0x101fe40000011602 */
[----:B------:R-:W-:-:S03]  /*0060*/  SHF.R.U32.HI R162, RZ, 0x7, R2 ;  /* 0x00000007ffa27819 */ /* 0x000fc60000011602 */
[----:B------:R-:W0:Y:S04]  /*0070*/  SHFL.IDX PT, R3, R0, RZ, 0x1f ;  /* 0x00001fff00037589 */ /* 0x000e2800000e0000 */
[----:B------:R-:W1:Y:S01]  /*0080*/  SHFL.IDX PT, R2, R162, RZ, 0x1f ;  /* 0x00001fffa2027589 */ /* 0x000e6200000e0000 */
[----:B0-----:R-:W-:Y:S02]  /*0090*/  R2UR UR10, R3 ;  /* 0x00000000030a72ca */ /* 0x001fe400000e0000 */
[----:B-1----:R-:W-:-:S11]  /*00a0*/  R2UR UR5, R2 ;  /* 0x00000000020572ca */ /* 0x002fd600000e0000 */
[----:B------:R-:W-:Y:S02]  /*00b0*/  USHF.R.S32.HI UR4, URZ, 0x1f, UR10 ;  /* 0x0000001f3f047899 */ /* 0x000fe4000801140a */
[----:B------:R-:W-:Y:S02]  /*00c0*/  ISETP.NE.OR P0, PT, RZ, UR10, !P0 ;  /* 0x0000000aff007c0c */ /* 0x000fe4000c705670 */
[----:B------:R-:W-:-:S04]  /*00d0*/  ULEA.HI UR4, UR4, UR10, URZ, 0x2 ;  /* 0x0000000a04047291 */ /* 0x000fc8000f8f103f */
[----:B------:R-:W-:-:S04]  /*00e0*/  ULOP3.LUT UR4, UR4, 0xfffffffc, URZ, 0xc0, !UPT ;  /* 0xfffffffc04047892 */ /* 0x000fc8000f8ec03f */
[----:B------:R-:W-:-:S03]  /*00f0*/  UIADD3 UR10, UR10, -UR4, URZ ;  /* 0x800000040a0a7290 */ /* 0x000fc6000fffe03f */
[----:B------:R-:W-:Y:S09]  /*0100*/  @P0 BRA `(.L_x_1) ;  /* 0x0000000000200947 */ /* 0x000ff20003800000 */
[----:B------:R-:W-:Y:S02]  /*0110*/  ULDC.64 UR6, c[0x0][0x198] ;  /* 0x0000660000067ab9 */ /* 0x000fe40000000a00 */
[----:B------:R-:W-:Y:S02]  /*0120*/  UIADD3 UR8, UP0, UR6, 0xf0, URZ ;  /* 0x000000f006087890 */ /* 0x000fe4000ff1e03f */
[----:B------:R-:W-:Y:S02]  /*0130*/  UIADD3 UR6, UP1, UR6, 0x1f0, URZ ;  /* 0x000001f006067890 */ /* 0x000fe4000ff3e03f */
[----:B------:R-:W-:Y:S02]  /*0140*/  UIADD3.X UR9, URZ, UR7, URZ, UP0, !UPT ;  /* 0x000000073f097290 */ /* 0x000fe400087fe43f */
[----:B------:R-:W-:-:S07]  /*0150*/  UIADD3.X UR7, URZ, UR7, URZ, UP1, !UPT ;  /* 0x000000073f077290 */ /* 0x000fce0008ffe43f */
[----:B------:R0:W-:Y:S02]  /*0160*/  UTMACCTL.PF [UR8] ;  /* 0x00000000080079b9 */ /* 0x0001e40008040000 */
[----:B------:R0:W-:Y:S02]  /*0170*/  UTMACCTL.PF [UR6] ;  /* 0x00000000060079b9 */ /* 0x0001e40008040000 */
[----:B0-----:R-:W-:Y:S01]  /*0180*/  NOP ;  /* 0x0000000000007918 */ /* 0x001fe20000000000 */
.L_x_1:
[----:B------:R-:W-:Y:S05]  /*0190*/  BSYNC B0 ;  /* 0x0000000000007941 */ /* 0x000fea0003800000 */
.L_x_0:
[----:B------:R-:W0:Y:S01]  /*01a0*/  SHFL.IDX PT, R2, R0, RZ, 0x1f ;  /* 0x00001fff00027589 */ /* 0x000e2200000e0000 */
[----:B------:R-:W-:Y:S01]  /*01b0*/  UISETP.NE.AND UP0, UPT, UR10, 0x3, UPT ;  /* 0x000000030a00788c */ /* 0x000fe2000bf05270 */
[----:B------:R-:W-:Y:S01]  /*01c0*/  ISETP.NE.AND P1, PT, RZ, UR5, PT ;  /* 0x00000005ff007c0c */ /* 0x000fe2000bf25270 */
[----:B------:R-:W-:Y:S02]  /*01d0*/  UIADD3 UR18, UR5, -0x1, URZ ;  /* 0xffffffff05127890 */ /* 0x000fe4000fffe03f */
[----:B------:R-:W-:Y:S02]  /*01e0*/  UISETP.EQ.OR UP0, UPT, UR10, URZ, !UP0 ;  /* 0x0000003f0a00728c */ /* 0x000fe4000c702670 */
[----:B------:R-:W-:Y:S02]  /*01f0*/  UISETP.GE.U32.AND UP1, UPT, UR18, 0x2, UPT ;  /* 0x000000021200788c */ /* 0x000fe4000bf26070 */
[----:B------:R-:W-:-:S04]  /*0200*/  UISETP.EQ.AND UP0, UPT, UR5, URZ, UP0 ;  /* 0x0000003f0500728c */ /* 0x000fc80008702270 */
[----:B------:R-:W-:-:S04]  /*0210*/  USEL UR37, URZ, 0x1, !UP0 ;  /* 0x000000013f257887 */ /* 0x000fc8000c000000 */
[----:B------:R-:W-:Y:S01]  /*0220*/  USEL UR37, UR37, 0x2, UP1 ;  /* 0x0000000225257887 */ /* 0x000fe20008800000 */
[----:B0-----:R-:W-:-:S13]  /*0230*/  ISETP.NE.AND P0, PT, R2, RZ, PT ;  /* 0x000000ff0200720c */ /* 0x001fda0003f05270 */
[----:B------:R-:W-:Y:S05]  /*0240*/  @P0 BRA `(.L_x_2) ;  /* 0x0000000000600947 */ /* 0x000fea0003800000 */
[----:B------:R-:W0:Y:S01]  /*0250*/  S2UR UR8, SR_CgaCtaId ;  /* 0x00000000000879c3 */ /* 0x000e220000008800 */
[----:B------:R-:W-:Y:S01]  /*0260*/  UMOV UR4, 0x400 ;  /* 0x0000040000047882 */ /* 0x000fe20000000000 */
[----:B------:R-:W-:Y:S01]  /*0270*/  UMOV UR5, 0x1 ;  /* 0x0000000100057882 */ /* 0x000fe20000000000 */
[----:B------:R-:W-:Y:S01]  /*0280*/  UMOV UR6, 0x100 ;  /* 0x0000010000067882 */ /* 0x000fe20000000000 */
[----:B------:R-:W-:Y:S01]  /*0290*/  ELECT P0, URZ, PT ;  /* 0x00000000003f782f */ /* 0x000fe20003800000 */
[----:B------:R-:W-:-:S04]  /*02a0*/  UIADD3 UR6, -UR6, 0x100000, URZ ;  /* 0x0010000006067890 */ /* 0x000fc8000fffe13f */
[----:B------:R-:W-:Y:S02]  /*02b0*/  USHF.L.U32 UR7, UR6, 0xb, URZ ;  /* 0x0000000b06077899 */ /* 0x000fe4000800063f */
[----:B------:R-:W-:Y:S02]  /*02c0*/  USHF.L.U32 UR6, UR6, 0x1, URZ ;  /* 0x0000000106067899 */ /* 0x000fe4000800063f */
[----:B0-----:R-:W-:Y:S02]  /*02d0*/  ULEA UR8, UR8, UR4, 0x18 ;  /* 0x0000000408087291 */ /* 0x001fe4000f8ec03f */
[----:B------:R-:W-:-:S04]  /*02e0*/  UIADD3 UR4, -UR5, 0x100000, URZ ;  /* 0x0010000005047890 */ /* 0x000fc8000fffe13f */
[----:B------:R-:W-:Y:S02]  /*02f0*/  USHF.L.U32 UR5, UR4, 0xb, URZ ;  /* 0x0000000b04057899 */ /* 0x000fe4000800063f */
[----:B------:R-:W-:Y:S01]  /*0300*/  USHF.L.U32 UR4, UR4, 0x1, URZ ;  /* 0x0000000104047899 */ /* 0x000fe2000800063f */
[----:B------:R-:W0:Y:S11]  /*0310*/  FENCE.VIEW.ASYNC.S ;  /* 0x00000000000073c6 */ /* 0x000e360000000000 */
[----:B0-----:R0:W1:Y:S01]  /*0320*/  SYNCS.EXCH.64 URZ, [UR8], UR4 ;  /* 0x00000004083f75b2 */ /* 0x0010620008000100 */
[----:B------:R0:W2:Y:S01]  /*0330*/  SYNCS.EXCH.64 URZ, [UR8+0x28], UR6 ;  /* 0x00002806083f75b2 */ /* 0x0000a20008000100 */
[----:B------:R0:W3:Y:S01]  /*0340*/  SYNCS.EXCH.64 URZ, [UR8+0x8], UR4 ;  /* 0x00000804083f75b2 */ /* 0x0000e20008000100 */
[----:B------:R0:W4:Y:S01]  /*0350*/  SYNCS.EXCH.64 URZ, [UR8+0x30], UR6 ;  /* 0x00003006083f75b2 */ /* 0x0001220008000100 */
[----:B------:R0:W0:Y:S01]  /*0360*/  SYNCS.EXCH.64 URZ, [UR8+0x10], UR4 ;  /* 0x00001004083f75b2 */ /* 0x0000220008000100 */
[----:B------:R0:W0:Y:S01]  /*0370*/  SYNCS.EXCH.64 URZ, [UR8+0x38], UR6 ;  /* 0x00003806083f75b2 */ /* 0x0000220008000100 */
[----:B------:R0:W0:Y:S01]  /*0380*/  SYNCS.EXCH.64 URZ, [UR8+0x18], UR4 ;  /* 0x00001804083f75b2 */ /* 0x0000220008000100 */
[----:B------:R0:W0:Y:S01]  /*0390*/  SYNCS.EXCH.64 URZ, [UR8+0x40], UR6 ;  /* 0x00004006083f75b2 */ /* 0x0000220008000100 */
[----:B------:R0:W0:Y:S01]  /*03a0*/  SYNCS.EXCH.64 URZ, [UR8+0x20], UR4 ;  /* 0x00002004083f75b2 */ /* 0x0000220008000100 */
[----:B------:R0:W0:Y:S01]  /*03b0*/  SYNCS.EXCH.64 URZ, [UR8+0x48], UR6 ;  /* 0x00004806083f75b2 */ /* 0x0000220008000100 */
[----:B------:R-:W-:Y:S01]  /*03c0*/  NOP ;  /* 0x0000000000007918 */ /* 0x000fe20000000000 */
.L_x_2:
[----:B------:R-:W5:Y:S01]  /*03d0*/  SHFL.IDX PT, R0, R0, RZ, 0x1f ;  /* 0x00001fff00007589 */ /* 0x000f6200000e0000 */
[----:B------:R-:W-:Y:S01]  /*03e0*/  ELECT P0, URZ, PT ;  /* 0x00000000003f782f */ /* 0x000fe20003800000 */
[----:B------:R-:W1:Y:S01]  /*03f0*/  S2UR UR17, SR_CTAID.Y ;  /* 0x00000000001179c3 */ /* 0x000e620000002600 */
[----:B0-----:R-:W-:Y:S01]  /*0400*/  ULDC UR5, c[0x0][0x65c] ;  /* 0x0001970000057ab9 */ /* 0x001fe20000000800 */
[----:B------:R-:W-:Y:S01]  /*0410*/  UMOV UR12, 0x20 ;  /* 0x00000020000c7882 */ /* 0x000fe20000000000 */
[----:B------:R-:W-:Y:S01]  /*0420*/  UISETP.NE.AND UP2, UPT, UR5, 0x1, UPT ;  /* 0x000000010500788c */ /* 0x000fe2000bf45270 */
[----:B------:R-:W-:Y:S01]  /*0430*/  NOP ;  /* 0x0000000000007918 */ /* 0x000fe20000000000 */
[----:B------:R-:W-:Y:S02]  /*0440*/  NOP ;  /* 0x0000000000007918 */ /* 0x000fe40000000000 */
[----:B------:R-:W-:Y:S01]  /*0450*/  UP2UR UR38, UPR, URZ, 0x4 ;  /* 0x000000043f267883 */ /* 0x000fe20008000000 */
[----:B------:R-:W0:Y:S01]  /*0460*/  S2UR UR4, SR_CTAID.X ;  /* 0x00000000000479c3 */ /* 0x000e220000002500 */
[----:B------:R-:W-:-:S02]  /*0470*/  PLOP3.LUT P3, PT, PT, PT, UP2, 0x80, 0x0 ;  /* 0x000000000000781c */ /* 0x000fc40003f6f028 */
[----:B------:R-:W-:Y:S02]  /*0480*/  PLOP3.LUT P2, PT, PT, PT, UP2, 0x80, 0x0 ;  /* 0x000000000000781c */ /* 0x000fe40003f4f028 */
[----:B------:R-:W-:Y:S01]  /*0490*/  PLOP3.LUT P4, PT, PT, PT, UP2, 0x80, 0x0 ;  /* 0x000000000000781c */ /* 0x000fe20003f8f028 */
[----:B------:R-:W-:Y:S01]  /*04a0*/  @UP2 ULDC UR14, c[0x0][0x10] ;  /* 0x00000400000e2ab9 */ /* 0x000fe20000000800 */
[----:B------:R-:W-:Y:S01]  /*04b0*/  @UP2 UMOV UR9, URZ ;  /* 0x0000003f00092c82 */ /* 0x000fe20008000000 */
[----:B------:R-:W-:Y:S01]  /*04c0*/  @!UP2 ULDC UR11, c[0x0][0xc] ;  /* 0x00000300000baab9 */ /* 0x000fe20000000800 */
[----:B-----5:R-:W-:Y:S01]  /*04d0*/  ISETP.NE.OR P0, PT, R0, RZ, !P0 ;  /* 0x000000ff0000720c */ /* 0x020fe20004705670 */
[----:B-1----:R-:W-:Y:S02]  /*04e0*/  @UP2 UMOV UR7, UR17 ;  /* 0x0000001100072c82 */ /* 0x002fe40008000000 */
[----:B------:R-:W-:Y:S01]  /*04f0*/  @UP2 UMOV UR8, UR7 ;  /* 0x0000000700082c82 */ /* 0x000fe20008000000 */
[----:B------:R-:W-:Y:S01]  /*0500*/  @!UP2 UMOV UR7, UR17 ;  /* 0x000000110007ac82 */ /* 0x000fe20008000000 */
[----:B0-----:R-:W-:-:S08]  /*0510*/  @UP2 UIMAD.WIDE.U32 UR14, UR4, UR14, UR8 ;  /* 0x0000000e040e22a5 */ /* 0x001fd0000f8e0008 */
[----:B------:R-:W-:Y:S01]  /*0520*/  VOTEU.ALL UP0, P0 ;  /* 0x00000000003f7886 */ /* 0x000fe20000000000 */
[----:B------:R-:W-:Y:S01]  /*0530*/  VOTEU.ALL UP1, P0 ;  /* 0x00000000003f7886 */ /* 0x000fe20000020000 */
[----:B------:R-:W-:Y:S01]  /*0540*/  IMAD.U32 R2, RZ, RZ, UR14 ;  /* 0x0000000eff027e24 */ /* 0x000fe2000f8e00ff */
[----:B------:R-:W-:Y:S02]  /*0550*/  MOV R3, UR15 ;  /* 0x0000000f00037c02 */ /* 0x000fe40008000f00 */
[----:B------:R-:W0:Y:S01]  /*0560*/  @!UP0 S2UR UR6, SR_CgaCtaId ;  /* 0x00000000000689c3 */ /* 0x000e220000008800 */
[----:B------:R-:W-:Y:S01]  /*0570*/  @!UP0 UMOV UR5, 0x400 ;  /* 0x0000040000058882 */ /* 0x000fe20000000000 */
[----:B------:R-:W-:-:S04]  /*0580*/  @!UP0 UIADD3 UR12, -UR12, 0x100000, URZ ;  /* 0x001000000c0c8890 */ /* 0x000fc8000fffe13f */
[----:B------:R-:W-:Y:S02]  /*0590*/  @!UP0 USHF.L.U32 UR13, UR12, 0xb, URZ ;  /* 0x0000000b0c0d8899 */ /* 0x000fe4000800063f */
[----:B------:R-:W-:Y:S02]  /*05a0*/  @!UP0 USHF.L.U32 UR12, UR12, 0x1, URZ ;  /* 0x000000010c0c8899 */ /* 0x000fe4000800063f */
[----:B0-----:R-:W-:Y:S01]  /*05b0*/  @!UP0 ULEA UR16, UR6, UR5, 0x18 ;  /* 0x0000000506108291 */ /* 0x001fe2000f8ec03f */
[----:B------:R-:W-:Y:S01]  /*05c0*/  VOTEU.ALL UP0, P0 ;  /* 0x00000000003f7886 */ /* 0x000fe20000000000 */
[----:B------:R-:W-:Y:S01]  /*05d0*/  PLOP3.LUT P0, PT, PT, PT, UP2, 0x80, 0x0 ;  /* 0x000000000000781c */ /* 0x000fe20003f0f028 */
[----:B------:R-:W-:Y:S01]  /*05e0*/  UMOV UR5, URZ ;  /* 0x0000003f00057c82 */ /* 0x000fe20008000000 */
[----:B------:R-:W-:Y:S01]  /*05f0*/  @UP2 UMOV UR6, URZ ;  /* 0x0000003f00062c82 */ /* 0x000fe20008000000 */
[----:B------:R-:W-:Y:S02]  /*0600*/  @!UP2 UIMAD.WIDE.U32 UR8, UR11, UR7, UR4 ;  /* 0x000000070b08a2a5 */ /* 0x000fe4000f8e0004 */
[----:B------:R-:W-:Y:S01]  /*0610*/  @UP2 UIADD3 UR6, UR15, UR6, URZ ;  /* 0x000000060f062290 */ /* 0x000fe2000fffe03f */
[----:B------:R-:W0:Y:S04]  /*0620*/  FENCE.VIEW.ASYNC.S ;  /* 0x00000000000073c6 */ /* 0x000e280000000000 */
[----:B0-----:R0:W2:Y:S01]  /*0630*/  @!UP0 SYNCS.EXCH.64 URZ, [UR16+0x60], UR12 ;  /* 0x0000600c103f85b2 */ /* 0x0010a20008000100 */
[----:B------:R-:W-:Y:S01]  /*0640*/  MOV R5, UR9 ;  /* 0x0000000900057c02 */ /* 0x000fe20008000f00 */
[----:B------:R-:W-:-:S02]  /*0650*/  @P2 IMAD.U32 R17, RZ, RZ, UR6 ;  /* 0x00000006ff112e24 */ /* 0x000fc4000f8e00ff */
[----:B------:R-:W-:Y:S01]  /*0660*/  @P0 IMAD.MOV.U32 R6, RZ, RZ, R2 ;  /* 0x000000ffff060224 */ /* 0x000fe200078e0002 */
[----:B------:R-:W-:Y:S01]  /*0670*/  MOV R2, UR8 ;  /* 0x0000000800027c02 */ /* 0x000fe20008000f00 */
[----:B------:R-:W-:Y:S02]  /*0680*/  IMAD.U32 R3, RZ, RZ, UR9 ;  /* 0x00000009ff037e24 */ /* 0x000fe4000f8e00ff */
[----:B------:R-:W-:Y:S02]  /*0690*/  IMAD.U32 R4, RZ, RZ, UR8 ;  /* 0x00000008ff047e24 */ /* 0x000fe4000f8e00ff */
[----:B------:R-:W-:Y:S02]  /*06a0*/  @!P3 IMAD.MOV.U32 R6, RZ, RZ, R2 ;  /* 0x000000ffff06b224 */ /* 0x000fe400078e0002 */
[----:B------:R-:W-:-:S03]  /*06b0*/  @!P4 IMAD.MOV.U32 R17, RZ, RZ, R5 ;  /* 0x000000ffff11c224 */ /* 0x000fc600078e0005 */
[----:B------:R0:W-:Y:S01]  /*06c0*/  STL [R1+0x200], R6 ;  /* 0x0002000601007387 */ /* 0x0001e20000100800 */
[----:B------:R0:W2:Y:S01]  /*06d0*/  @!UP1 SYNCS.EXCH.64 URZ, [UR16+0x68], UR12 ;  /* 0x0000680c103f95b2 */ /* 0x0000a20008000100 */
[----:B------:R-:W-:Y:S01]  /*06e0*/  NOP ;  /* 0x0000000000007918 */ /* 0x000fe20000000000 */
[----:B--234-:R-:W-:Y:S06]  /*06f0*/  BAR.SYNC.DEFER_BLOCKING 0x0 ;  /* 0x0000000000007b1d */ /* 0x01cfec0000010000 */
[----:B------:R-:W-:Y:S05]  /*0700*/  @!P1 BRA `(.L_x_3) ;  /* 0x0000030c00b09947 */ /* 0x000fea0003800000 */
[----:B------:R-:W-:-:S06]  /*0710*/  UISETP.GT.U32.AND UP0, UPT, UR18, 0x1, UPT ;  /* 0x000000011200788c */ /* 0x000fcc000bf04070 */
[----:B------:R-:W-:-:S13]  /*0720*/  PLOP3.LUT P0, PT, PT, PT, UP0, 0x80, 0x0 ;  /* 0x000000000000781c */ /* 0x000fda0003f0f008 */
[----:B0-----:R-:W-:Y:S05]  /*0730*/  @P0 EXIT ;  /* 0x000000000000094d */ /* 0x001fea0003800000 */
[----:B------:R-:W-:Y:S01]  /*0740*/  ULDC.64 UR8, c[0x0][0x650] ;  /* 0x0001940000087ab9 */ /* 0x000fe20000000a00 */
[----:B------:R-:W-:Y:S01]  /*0750*/  UMOV UR40, 0xffffffff ;  /* 0xffffffff00287882 */ /* 0x000fe20000000000 */
[----:B------:R-:W-:Y:S01]  /*0760*/  ISETP.GE.U32.AND P0, PT, R6, UR8, PT ;  /* 0x0000000806007c0c */ /* 0x000fe2000bf06070 */
[----:B------:R-:W-:Y:S01]  /*0770*/  UMOV UR41, 0xffffffff ;  /* 0xffffffff00297882 */ /* 0x000fe20000000000 */
[----:B------:R-:W-:Y:S01]  /*0780*/  UMOV UR42, 0xffffffff ;  /* 0xffffffff002a7882 */ /* 0x000fe20000000000 */
[----:B------:R-:W-:Y:S02]  /*0790*/  PRMT R0, RZ, 0x7610, R0 ;  /* 0x00007610ff007816 */ /* 0x000fe40000000000 */
[----:B------:R-:W-:-:S13]  /*07a0*/  ISETP.GE.U32.AND.EX P0, PT, R17, UR9, PT, P0 ;  /* 0x0000000911007c0c */ /* 0x000fda000bf06100 */
[----:B------:R-:W-:Y:S05]  /*07b0*/  @P0 BRA `(.L_x_4) ;  /* 0x0000000400800947 */ /* 0x000fea0003800000 */
[----:B------:R-:W-:Y:S01]  /*07c0*/  I2FP.F32.U32 R0, UR4 ;  /* 0x0000000400007c45 */ /* 0x000fe20008201000 */
[----:B------:R-:W-:Y:S01]  /*07d0*/  ULDC.64 UR16, c[0x0][0x628] ;  /* 0x00018a0000107ab9 */ /* 0x000fe20000000a00 */
[----:B------:R-:W-:Y:S01]  /*07e0*/  ULDC UR6, c[0x0][0x150] ;  /* 0x0000540000067ab9 */ /* 0x000fe20000000800 */
[----:B------:R-:W-:Y:S01]  /*07f0*/  ISETP.NE.U32.AND P0, PT, RZ, UR16, PT ;  /* 0x00000010ff007c0c */ /* 0x000fe2000bf05070 */
[----:B------:R-:W-:Y:S01]  /*0800*/  ULDC UR15, c[0x0][0x630] ;  /* 0x00018c00000f7ab9 */ /* 0x000fe20000000800 */
[----:B------:R-:W-:Y:S01]  /*0810*/  FMUL R0, R0, UR6 ;  /* 0x0000000600007c20 */ /* 0x000fe20008400000 */
[----:B------:R-:W-:Y:S01]  /*0820*/  R2UR UR18, R6 ;  /* 0x00000000061272ca */ /* 0x000fe200000e0000 */
[----:B------:R-:W-:Y:S01]  /*0830*/  ULDC UR20, c[0x0][0x154] ;  /* 0x0000550000147ab9 */ /* 0x000fe20000000800 */
[----:B------:R-:W-:Y:S01]  /*0840*/  ISETP.NE.AND.EX P0, PT, RZ, UR17, PT, P0 ;  /* 0x00000011ff007c0c */ /* 0x000fe2000bf05300 */
[----:B------:R0:W1:Y:S01]  /*0850*/  F2I.U32.TRUNC.NTZ R2, R0 ;  /* 0x0000000000027305 */ /* 0x000062000020f000 */
[----:B------:R-:W-:-:S02]  /*0860*/  R2UR UR19, R17 ;  /* 0x00000000111372ca */ /* 0x000fc400000e0000 */
[----:B------:R-:W-:Y:S02]  /*0870*/  R2UR UR8, R6 ;  /* 0x00000000060872ca */ /* 0x000fe400000e0000 */
[----:B------:R-:W-:-:S07]  /*0880*/  R2UR UR9, R17 ;  /* 0x00000000110972ca */ /* 0x000fce00000e0000 */
[----:B0-----:R-:W-:Y:S08]  /*0890*/  @!P0 BRA `(.L_x_5) ;  /* 0x0000000000308947 */ /* 0x001ff00003800000 */
[----:B------:R-:W-:Y:S01]  /*08a0*/  R2UR UR8, R6 ;  /* 0x00000000060872ca */ /* 0x000fe200000e0000 */
[----:B------:R-:W-:Y:S01]  /*08b0*/  ULDC UR6, c[0x0][0x634] ;  /* 0x00018d0000067ab9 */ /* 0x000fe20000000800 */
[----:B------:R-:W-:-:S11]  /*08c0*/  R2UR UR14, R17 ;  /* 0x00000000110e72ca */ /* 0x000fd600000e0000 */
[----:B------:R-:W-:-:S04]  /*08d0*/  UIADD3 UR6, UP0, UR8, UR6, URZ ;  /* 0x0000000608067290 */ /* 0x000fc8000ff1e03f */
[----:B------:R-:W-:-:S04]  /*08e0*/  UIADD3.X UR14, URZ, UR14, URZ, UP0, !UPT ;  /* 0x0000000e3f0e7290 */ /* 0x000fc800087fe43f */
[----:B------:R-:W-:-:S04]  /*08f0*/  UIMAD.WIDE.U32 UR8, UR14, UR16, URZ ;  /* 0x000000100e0872a5 */ /* 0x000fc8000f8e003f */
[----:B------:R-:W-:Y:S02]  /*0900*/  UIMAD.WIDE.U32 UR10, UP0, UR6, UR17, UR8 ;  /* 0x00000011060a72a5 */ /* 0x000fe4000f800008 */
[----:B------:R-:W-:Y:S02]  /*0910*/  UIMAD.WIDE.U32 UR8, UR6, UR16, URZ ;  /* 0x00000010060872a5 */ /* 0x000fe4000f8e003f */
[----:B------:R-:W-:Y:S02]  /*0920*/  UIADD3.X UR13, URZ, URZ, URZ, UP0, !UPT ;  /* 0x0000003f3f0d7290 */ /* 0x000fe400087fe43f */
[----:B------:R-:W-:Y:S01]  /*0930*/  UIADD3 URZ, UP0, UR9, UR10, URZ ;  /* 0x0000000a093f7290 */ /* 0x000fe2000ff1e03f */
[----:B------:R-:W-:-:S03]  /*0940*/  UMOV UR12, UR11 ;  /* 0x0000000b000c7c82 */ /* 0x000fc60008000000 */
[----:B------:R-:W-:-:S12]  /*0950*/  UIMAD.WIDE.U32.X UR8, UR14, UR17, UR12, UP0 ;  /* 0x000000110e0872a5 */ /* 0x000fd800080e040c */
.L_x_5:
[----:B------:R-:W-:Y:S01]  /*0960*/  USHF.R.U64 UR42, UR8, UR15, UR9 ;  /* 0x0000000f082a7299 */ /* 0x000fe20008001209 */
[----:B------:R-:W-:Y:S01]  /*0970*/  I2FP.F32.U32 R0, UR7 ;  /* 0x0000000700007c45 */ /* 0x000fe20008201000 */
[----:B------:R-:W-:Y:S01]  /*0980*/  USHF.R.U32.HI UR5, URZ, UR15, UR9 ;  /* 0x0000000f3f057299 */ /* 0x000fe20008011609 */
[----:B-1----:R-:W-:Y:S01]  /*0990*/  R2UR UR12, R2 ;  /* 0x00000000020c72ca */ /* 0x002fe200000e0000 */
[----:B------:R-:W-:Y:S02]  /*09a0*/  UIADD3 UR6, UP0, URZ, -UR42, URZ ;  /* 0x8000002a3f067290 */ /* 0x000fe4000ff1e03f */
[----:B------:R-:W-:Y:S01]  /*09b0*/  FMUL R0, R0, UR20 ;  /* 0x0000001400007c20 */ /* 0x000fe20008400000 */
[----:B------:R-:W-:Y:S01]  /*09c0*/  ULDC.64 UR8, c[0x0][0x620] ;  /* 0x0001880000087ab9 */ /* 0x000fe20000000a00 */
[----:B------:R-:W-:Y:S01]  /*09d0*/  UIADD3.X UR5, URZ, ~UR5, URZ, UP0, !UPT ;  /* 0x800000053f057290 */ /* 0x000fe200087fe43f */
[----:B------:R-:W-:Y:S01]  /*09e0*/  UMOV UR10, UR18 ;  /* 0x00000012000a7c82 */ /* 0x000fe20008000000 */
[----:B------:R-:W-:-:S02]  /*09f0*/  UMOV UR11, UR19 ;  /* 0x00000013000b7c82 */ /* 0x000fc40008000000 */
[----:B------:R-:W-:Y:S01]  /*0a00*/  UIMAD UR5, UR5, UR8, URZ ;  /* 0x00000008050572a4 */ /* 0x000fe2000f8e023f */
[----:B------:R-:W0:Y:S01]  /*0a10*/  F2I.U32.TRUNC.NTZ R0, R0 ;  /* 0x0000000000007305 */ /* 0x000e22000020f000 */
[----:B------:R-:W-:Y:S02]  /*0a20*/  UIMAD.WIDE.U32 UR10, UR6, UR8, UR10 ;  /* 0x00000008060a72a5 */ /* 0x000fe4000f8e000a */
[----:B------:R-:W-:Y:S01]  /*0a30*/  UIMAD UR6, UR6, UR9, UR5 ;  /* 0x00000009060672a4 */ /* 0x000fe2000f8e0205 */
[----:B------:R-:W-:Y:S01]  /*0a40*/  ULDC UR21, c[0x0][0x658] ;  /* 0x0001960000157ab9 */ /* 0x000fe20000000800 */
[----:B------:R-:W-:Y:S02]  /*0a50*/  UMOV UR19, 0xffffffff ;  /* 0xffffffff00137882 */ /* 0x000fe40000000000 */
[----:B------:R-:W-:Y:S01]  /*0a60*/  UIADD3 UR6, UR11, UR6, URZ ;  /* 0x000000060b067290 */ /* 0x000fe2000fffe03f */
[----:B------:R-:W-:Y:S01]  /*0a70*/  ULDC UR15, c[0x0][0x618] ;  /* 0x00018600000f7ab9 */ /* 0x000fe20000000800 */
[----:B------:R-:W-:Y:S01]  /*0a80*/  ULDC.64 UR8, c[0x0][0x640] ;  /* 0x0001900000087ab9 */ /* 0x000fe20000000a00 */
[----:B------:R-:W-:Y:S01]  /*0a90*/  USHF.L.U32 UR11, UR19, UR21, URZ ;  /* 0x00000015130b7299 */ /* 0x000fe2000800063f */
[----:B------:R-:W-:Y:S01]  /*0aa0*/  ISETP.NE.U32.AND P0, PT, RZ, UR8, PT ;  /* 0x00000008ff007c0c */ /* 0x000fe2000bf05070 */
[----:B------:R-:W-:-:S02]  /*0ab0*/  USHF.R.U64 UR19, UR10, UR15, UR6 ;  /* 0x0000000f0a137299 */ /* 0x000fc40008001206 */
[----:B------:R-:W-:Y:S01]  /*0ac0*/  USHF.R.U32.HI UR10, URZ, UR15, UR6 ;  /* 0x0000000f3f0a7299 */ /* 0x000fe20008011606 */
[----:B0-----:R-:W-:Y:S01]  /*0ad0*/  R2UR UR14, R0 ;  /* 0x00000000000e72ca */ /* 0x001fe200000e0000 */
[----:B------:R-:W-:Y:S01]  /*0ae0*/  ULDC UR17, c[0x0][0x608] ;  /* 0x0001820000117ab9 */ /* 0x000fe20000000800 */
[----:B------:R-:W-:Y:S01]  /*0af0*/  ISETP.NE.AND.EX P0, PT, RZ, UR9, PT, P0 ;  /* 0x00000009ff007c0c */ /* 0x000fe2000bf05300 */
[----:B------:R-:W-:Y:S02]  /*0b00*/  USHF.R.U64 UR23, UR19, UR17, UR10 ;  /* 0x0000001113177299 */ /* 0x000fe4000800120a */
[----:B------:R-:W-:Y:S01]  /*0b10*/  USHF.R.U32.HI UR10, URZ, UR17, UR10 ;  /* 0x000000113f0a7299 */ /* 0x000fe2000801160a */
[----:B------:R-:W-:Y:S01]  /*0b20*/  UMOV UR16, 0x1 ;  /* 0x0000000100107882 */ /* 0x000fe20000000000 */
[----:B------:R-:W-:Y:S02]  /*0b30*/  UIADD3 UR12, -UR12, URZ, URZ ;  /* 0x0000003f0c0c7290 */ /* 0x000fe4000fffe13f */
[----:B------:R-:W-:-:S02]  /*0b40*/  USHF.R.U64 UR24, UR23, UR21, UR10 ;  /* 0x0000001517187299 */ /* 0x000fc4000800120a */
[----:B------:R-:W-:Y:S01]  /*0b50*/  USHF.L.U32 UR6, UR16, UR21, URZ ;  /* 0x0000001510067299 */ /* 0x000fe2000800063f */
[----:B------:R-:W-:Y:S01]  /*0b60*/  ULDC UR13, c[0x0][0x144] ;  /* 0x00005100000d7ab9 */ /* 0x000fe20000000800 */
[----:B------:R-:W-:Y:S01]  /*0b70*/  ULDC UR5, c[0x0][0x600] ;  /* 0x0001800000057ab9 */ /* 0x000fe20000000800 */
[----:B------:R-:W-:Y:S02]  /*0b80*/  ULOP3.LUT UR16, URZ, UR11, URZ, 0x33, !UPT ;  /* 0x0000000b3f107292 */ /* 0x000fe4000f8e333f */
[----:B------:R-:W-:Y:S02]  /*0b90*/  USHF.R.U32.HI UR11, URZ, UR21, UR10 ;  /* 0x000000153f0b7299 */ /* 0x000fe4000801160a */
[----:B------:R-:W-:Y:S02]  /*0ba0*/  UIADD3 UR18, UR5, -0x1, URZ ;  /* 0xffffffff05127890 */ /* 0x000fe4000fffe03f */
[----:B------:R-:W-:Y:S02]  /*0bb0*/  UIADD3 UR20, -UR14, URZ, URZ ;  /* 0x0000003f0e147290 */ /* 0x000fe4000fffe13f */
[----:B------:R-:W-:Y:S01]  /*0bc0*/  UIMAD UR4, UR13, UR12, UR4 ;  /* 0x0000000c0d0472a4 */ /* 0x000fe2000f8e0204 */
[----:B------:R-:W-:Y:S01]  /*0bd0*/  ULDC UR25, c[0x0][0x148] ;  /* 0x0000520000197ab9 */ /* 0x000fe20000000800 */
[----:B------:R-:W-:Y:S01]  /*0be0*/  ULDC UR21, c[0x0][0x648] ;  /* 0x0001920000157ab9 */ /* 0x000fe20000000800 */
[----:B------:R-:W-:Y:S01]  /*0bf0*/  ULDC UR22, c[0x0][0x638] ;  /* 0x00018e0000167ab9 */ /* 0x000fe20000000800 */
[----:B------:R-:W-:Y:S01]  /*0c00*/  UMOV UR10, UR24 ;  /* 0x00000018000a7c82 */ /* 0x000fe20008000000 */
[----:B------:R-:W-:Y:S07]  /*0c10*/  @!P0 BRA `(.L_x_6) ;  /* 0x0000000000308947 */ /* 0x000fee0003800000 */
[----:B------:R-:W-:Y:S02]  /*0c20*/  ULDC UR14, c[0x0][0x64c] ;  /* 0x00019300000e7ab9 */ /* 0x000fe40000000800 */
        /* <DEDUP_REMOVED lines=8> */
[----:B------:R-:W-:-:S07]  /*0cb0*/  UIMAD.WIDE.U32.X UR8, UR17, UR9, UR14, UP0 ;  /* 0x00000009110872a5 */ /* 0x000fce00080e040e */
[----:B------:R-:W-:Y:S01]  /*0cc0*/  UMOV UR10, UR8 ;  /* 0x00000008000a7c82 */ /* 0x000fe20008000000 */
[----:B------:R-:W-:-:S05]  /*0cd0*/  UMOV UR11, UR9 ;  /* 0x00000009000b7c82 */ /* 0x000fca0008000000 */
.L_x_6:
[----:B------:R-:W-:Y:S01]  /*0ce0*/  UISETP.NE.AND UP0, UPT, UR38, URZ, UPT ;  /* 0x0000003f2600728c */ /* 0x000fe2000bf05270 */
[----:B------:R-:W-:Y:S01]  /*0cf0*/  MOV R0, 0x1 ;  /* 0x0000000100007802 */ /* 0x000fe20000000f00 */
[----:B------:R-:W-:Y:S02]  /*0d00*/  USHF.R.U64 UR8, UR10, UR21, UR11 ;  /* 0x000000150a087299 */ /* 0x000fe4000800120b */
[----:B------:R-:W-:Y:S02]  /*0d10*/  ULOP3.LUT UR16, UR23, UR16, URZ, 0xc0, !UPT ;  /* 0x0000001017107292 */ /* 0x000fe4000f8ec03f */
[----:B------:R-:W-:Y:S02]  /*0d20*/  ULOP3.LUT UR18, UR19, UR18, URZ, 0xc0, !UPT ;  /* 0x0000001213127292 */ /* 0x000fe4000f8ec03f */
[----:B------:R-:W-:-:S03]  /*0d30*/  UIMAD UR16, UR6, UR8, UR16 ;  /* 0x00000008061072a4 */ /* 0x000fc6000f8e0210 */
[----:B------:R-:W-:Y:S02]  /*0d40*/  @UP0 UIMAD UR4, UR25, UR20, UR7 ;  /* 0x00000014190402a4 */ /* 0x000fe4000f8e0207 */
[----:B------:R-:W-:-:S04]  /*0d50*/  UIADD3 UR7, -UR8, URZ, URZ ;  /* 0x0000003f08077290 */ /* 0x000fc8000fffe13f */
[----:B------:R-:W-:-:S03]  /*0d60*/  UIMAD UR6, UR7, UR22, UR24 ;  /* 0x00000016070672a4 */ /* 0x000fc6000f8e0218 */
[----:B------:R-:W-:Y:S01]  /*0d70*/  ULDC UR7, c[0x0][0x610] ;  /* 0x0001840000077ab9 */ /* 0x000fe20000000800 */
[----:B------:R-:W-:Y:S02]  /*0d80*/  UIMAD UR6, UR6, UR5, UR18 ;  /* 0x00000005060672a4 */ /* 0x000fe4000f8e0212 */
[----:B------:R-:W-:-:S04]  /*0d90*/  UIMAD UR4, UR16, UR7, UR4 ;  /* 0x00000007100472a4 */ /* 0x000fc8000f8e0204 */
[----:B------:R-:W-:Y:S02]  /*0da0*/  USEL UR41, UR6, UR4, !UP0 ;  /* 0x0000000406297287 */ /* 0x000fe4000c000000 */
[----:B------:R-:W-:-:S12]  /*0db0*/  USEL UR40, UR4, UR6, !UP0 ;  /* 0x0000000604287287 */ /* 0x000fd8000c000000 */
.L_x_4:
[----:B------:R-:W-:-:S08]  /*0dc0*/  NOP ;  /* 0x0000000000007918 */ /* 0x000fd00000000000 */
[----:B------:R-:W0:Y:S02]  /*0dd0*/  USETMAXREG.TRY_ALLOC.CTAPOOL UP0, 0xf0 ;  /* 0x000000f0000079c8 */ /* 0x000e240008000600 */
[----:B0-----:R-:W-:-:S13]  /*0de0*/  PLOP3.LUT P0, PT, PT, PT, UP0, 0x80, 0x0 ;  /* 0x000000000000781c */ /* 0x001fda0003f0f008 */
[----:B------:R-:W-:Y:S05]  /*0df0*/  @!P0 BRA `(.L_x_4) ;  /* 0xfffffffc00f08947 */ /* 0x000fea000383ffff */
[----:B------:R-:W-:Y:S01]  /*0e00*/  ULDC.64 UR4, c[0x0][0x598] ;  /* 0x0001660000047ab9 */ /* 0x000fe20000000a00 */
[----:B------:R-:W-:Y:S01]  /*0e10*/  ULDC.64 UR44, c[0x0][0x208] ;  /* 0x00008200002c7ab9 */ /* 0x000fe20000000a00 */
[----:B------:R-:W-:-:S04]  /*0e20*/  ISETP.NE.U32.AND P0, PT, RZ, UR4, PT ;  /* 0x00000004ff007c0c */ /* 0x000fc8000bf05070 */
[----:B------:R-:W-:-:S13]  /*0e30*/  ISETP.NE.AND.EX P0, PT, RZ, UR5, PT, P0 ;  /* 0x00000005ff007c0c */ /* 0x000fda000bf05300 */
[----:B------:R-:W-:Y:S05]  /*0e40*/  @!P0 BRA `(.L_x_7) ;  /* 0x00000000001c8947 */ /* 0x000fea0003800000 */
[----:B------:R-:W0:Y:S02]  /*0e50*/  LDC.64 R2, c[0x0][0x598] ;  /* 0x00016600ff027b82 */ /* 0x000e240000000a00 */
[----:B0-----:R-:W2:Y:S02]  /*0e60*/  LDG.E.64 R2, desc[UR44][R2.64] ;  /* 0x0000002c02027981 */ /* 0x001ea4000c1e1b00 */
[----:B--2---:R-:W-:-:S04]  /*0e70*/  ISETP.NE.U32.AND P0, PT, R2, RZ, PT ;  /* 0x000000ff0200720c */ /* 0x004fc80003f05070 */
[----:B------:R-:W-:-:S13]  /*0e80*/  ISETP.NE.AND.EX P0, PT, R3, RZ, PT, P0 ;  /* 0x000000ff0300720c */ /* 0x000fda0003f05300 */
[----:B------:R-:W-:Y:S05]  /*0e90*/  @!P0 BRA `(.L_x_7) ;  /* 0x0000000000088947 */ /* 0x000fea0003800000 */
[----:B------:R0:W5:Y:S01]  /*0ea0*/  LD.E R2, desc[UR44][R2.64] ;  /* 0x0000002c02027980 */ /* 0x000162000c101900 */
[----:B------:R-:W-:Y:S05]  /*0eb0*/  BRA `(.L_x_8) ;  /* 0x0000000000247947 */ /* 0x000fea0003800000 */
.L_x_7:
[----:B------:R-:W-:Y:S02]  /*0ec0*/  ULDC.64 UR4, c[0x0][0x588] ;  /* 0x0001620000047ab9 */ /* 0x000fe40000000a00 */
[----:B------:R-:W-:-:S04]  /*0ed0*/  ISETP.NE.U32.AND P0, PT, RZ, UR4, PT ;  /* 0x00000004ff007c0c */ /* 0x000fc8000bf05070 */
[----:B------:R-:W-:-:S13]  /*0ee0*/  ISETP.NE.AND.EX P0, PT, RZ, UR5, PT, P0 ;  /* 0x00000005ff007c0c */ /* 0x000fda000bf05300 */
[----:B------:R-:W-:Y:S05]  /*0ef0*/  @!P0 BRA `(.L_x_9) ;  /* 0x00000000000c8947 */ /* 0x000fea0003800000 */
[----:B------:R-:W0:Y:S02]  /*0f00*/  LDC.64 R2, c[0x0][0x588] ;  /* 0x00016200ff027b82 */ /* 0x000e240000000a00 */
[----:B0-----:R1:W5:Y:S01]  /*0f10*/  LDG.E R2, desc[UR44][R2.64] ;  /* 0x0000002c02027981 */ /* 0x001362000c1e1900 */
[----:B------:R-:W-:Y:S05]  /*0f20*/  BRA `(.L_x_8) ;  /* 0x0000000000087947 */ /* 0x000fea0003800000 */
.L_x_9:
[----:B------:R-:W-:Y:S02]  /*0f30*/  ULDC UR4, c[0x0][0x580] ;  /* 0x0001600000047ab9 */ /* 0x000fe40000000800 */
[----:B------:R-:W-:-:S07]  /*0f40*/  IMAD.U32 R2, RZ, RZ, UR4 ;  /* 0x00000004ff027e24 */ /* 0x000fce000f8e00ff */
.L_x_8:
[----:B------:R-:W-:Y:S02]  /*0f50*/  ULDC.64 UR4, c[0x0][0x5a0] ;  /* 0x0001680000047ab9 */ /* 0x000fe40000000a00 */
[----:B------:R-:W-:-:S04]  /*0f60*/  ISETP.NE.U32.AND P0, PT, RZ, UR4, PT ;  /* 0x00000004ff007c0c */ /* 0x000fc8000bf05070 */
[----:B------:R-:W-:-:S13]  /*0f70*/  ISETP.NE.AND.EX P0, PT, RZ, UR5, PT, P0 ;  /* 0x00000005ff007c0c */ /* 0x000fda000bf05300 */
[----:B------:R-:W-:Y:S05]  /*0f80*/  @!P0 BRA `(.L_x_10) ;  /* 0x00000000001c8947 */ /* 0x000fea0003800000 */
[----:B------:R-:W2:Y:S02]  /*0f90*/  LDC.64 R4, c[0x0][0x5a0] ;  /* 0x00016800ff047b82 */ /* 0x000ea40000000a00 */
[----:B--2---:R-:W2:Y:S02]  /*0fa0*/  LDG.E.64 R4, desc[UR44][R4.64] ;  /* 0x0000002c04047981 */ /* 0x004ea4000c1e1b00 */
[----:B--2---:R-:W-:-:S04]  /*0fb0*/  ISETP.NE.U32.AND P0, PT, R4, RZ, PT ;  /* 0x000000ff0400720c */ /* 0x004fc80003f05070 */
[----:B------:R-:W-:-:S13]  /*0fc0*/  ISETP.NE.AND.EX P0, PT, R5, RZ, PT, P0 ;  /* 0x000000ff0500720c */ /* 0x000fda0003f05300 */
[----:B------:R-:W-:Y:S05]  /*0fd0*/  @!P0 BRA `(.L_x_10) ;  /* 0x0000000000088947 */ /* 0x000fea0003800000 */
[----:B------:R2:W5:Y:S01]  /*0fe0*/  LD.E R16, desc[UR44][R4.64] ;  /* 0x0000002c04107980 */ /* 0x000562000c101900 */
[----:B------:R-:W-:Y:S05]  /*0ff0*/  BRA `(.L_x_11) ;  /* 0x0000000000247947 */ /* 0x000fea0003800000 */
.L_x_10:
[----:B------:R-:W-:Y:S02]  /*1000*/  ULDC.64 UR4, c[0x0][0x590] ;  /* 0x0001640000047ab9 */ /* 0x000fe40000000a00 */
[----:B------:R-:W-:-:S04]  /*1010*/  ISETP.NE.U32.AND P0, PT, RZ, UR4, PT ;  /* 0x00000004ff007c0c */ /* 0x000fc8000bf05070 */
[----:B------:R-:W-:-:S13]  /*1020*/  ISETP.NE.AND.EX P0, PT, RZ, UR5, PT, P0 ;  /* 0x00000005ff007c0c */ /* 0x000fda000bf05300 */
[----:B------:R-:W-:Y:S05]  /*1030*/  @!P0 BRA `(.L_x_12) ;  /* 0x00000000000c8947 */ /* 0x000fea0003800000 */
[----:B------:R-:W2:Y:S02]  /*1040*/  LDC.64 R4, c[0x0][0x590] ;  /* 0x00016400ff047b82 */ /* 0x000ea40000000a00 */
[----:B--2---:R3:W5:Y:S01]  /*1050*/  LDG.E R16, desc[UR44][R4.64] ;  /* 0x0000002c04107981 */ /* 0x004762000c1e1900 */
[----:B------:R-:W-:Y:S05]  /*1060*/  BRA `(.L_x_11) ;  /* 0x0000000000087947 */ /* 0x000fea0003800000 */
.L_x_12:
[----:B------:R-:W-:Y:S02]  /*1070*/  ULDC UR4, c[0x0][0x584] ;  /* 0x0001610000047ab9 */ /* 0x000fe40000000800 */
[----:B------:R-:W-:-:S07]  /*1080*/  IMAD.U32 R16, RZ, RZ, UR4 ;  /* 0x00000004ff107e24 */ /* 0x000fce000f8e00ff */
.L_x_11:
[----:B------:R-:W-:-:S13]  /*1090*/  LOP3.LUT P0, RZ, R0, 0xff, RZ, 0xc0, !PT ;  /* 0x000000ff00ff7812 */ /* 0x000fda000780c0ff */
[----:B------:R-:W-:Y:S05]  /*10a0*/  @!P0 EXIT ;  /* 0x000000000000894d */ /* 0x000fea0003800000 */
[----:B------:R-:W-:Y:S01]  /*10b0*/  ULDC UR4, c[0x0][0x28c] ;  /* 0x0000a30000047ab9 */ /* 0x000fe20000000800 */
[----:B------:R-:W-:Y:S01]  /*10c0*/  UMOV UR36, URZ ;  /* 0x0000003f00247c82 */ /* 0x000fe20008000000 */
[----:B------:R-:W-:Y:S01]  /*10d0*/  UIADD3 UR4, UR4, 0x7f, URZ ;  /* 0x0000007f04047890 */ /* 0x000fe2000fffe03f */
[----:B------:R-:W-:-:S03]  /*10e0*/  UMOV UR39, URZ ;  /* 0x0000003f00277c82 */ /* 0x000fc60008000000 */
[----:B------:R-:W-:-:S04]  /*10f0*/  USHF.R.S32.HI UR5, URZ, 0x1f, UR4 ;  /* 0x0000001f3f057899 */ /* 0x000fc80008011404 */
[----:B------:R-:W-:-:S04]  /*1100*/  ULEA.HI UR5, UR5, UR4, URZ, 0x7 ;  /* 0x0000000405057291 */ /* 0x000fc8000f8f383f */
[----:B------:R-:W-:-:S12]  /*1110*/  USHF.R.S32.HI UR43, URZ, 0x7, UR5 ;  /* 0x000000073f2b7899 */ /* 0x000fd80008011405 */
.L_x_540:
[----:B------:R-:W4:Y:S01]  /*1120*/  S2R R0, SR_TID.X ;  /* 0x0000000000007919 */ /* 0x000f220000002100 */
[----:B------:R-:W0:Y:S01]  /*1130*/  S2UR UR6, SR_CgaCtaId ;  /* 0x00000000000679c3 */ /* 0x000e220000008800 */
[----:B------:R-:W-:Y:S02]  /*1140*/  UMOV UR46, 0x400 ;  /* 0x00000400002e7882 */ /* 0x000fe40000000000 */
[----:B0-----:R-:W-:Y:S01]  /*1150*/  ULEA UR46, UR6, UR46, 0x18 ;  /* 0x0000002e062e7291 */ /* 0x001fe2000f8ec03f */
[----:B----4-:R-:W-:-:S04]  /*1160*/  LOP3.LUT R0, R0, 0x80, RZ, 0xc0, !PT ;  /* 0x0000008000007812 */ /* 0x010fc800078ec0ff */
[----:B------:R-:W-:-:S06]  /*1170*/  SHF.R.U32.HI R0, RZ, 0x7, R0 ;  /* 0x00000007ff007819 */ /* 0x000fcc0000011600 */
[----:B------:R-:W0:Y:S02]  /*1180*/  SHFL.IDX PT, R0, R0, RZ, 0x1f ;  /* 0x00001fff00007589 */ /* 0x000e2400000e0000 */
[----:B0-----:R-:W-:-:S13]  /*1190*/  R2UR UR4, R0 ;  /* 0x00000000000472ca */ /* 0x001fda00000e0000 */
[----:B------:R-:W-:-:S04]  /*11a0*/  ULEA.HI UR5, UR4, UR4, URZ, 0x1 ;  /* 0x0000000404057291 */ /* 0x000fc8000f8f083f */
[----:B------:R-:W-:-:S04]  /*11b0*/  ULOP3.LUT UR5, UR5, 0x7fffe, URZ, 0xc0, !UPT ;  /* 0x0007fffe05057892 */ /* 0x000fc8000f8ec03f */
[----:B------:R-:W-:-:S03]  /*11c0*/  UIADD3 UR5, UR4, -UR5, URZ ;  /* 0x8000000504057290 */ /* 0x000fc6000fffe03f */
[----:B------:R-:W-:Y:S01]  /*11d0*/  ULDC UR4, c[0x0][0x28c] ;  /* 0x0000a30000047ab9 */ /* 0x000fe20000000800 */
[----:B------:R-:W-:Y:S01]  /*11e0*/  ULEA UR5, UR5, UR46, 0xd ;  /* 0x0000002e05057291 */ /* 0x000fe2000f8e683f */
[----:B------:R-:W-:-:S03]  /*11f0*/  ISETP.LT.AND P0, PT, RZ, UR4, PT ;  /* 0x00000004ff007c0c */ /* 0x000fc6000bf01270 */
[----:B------:R-:W-:-:S04]  /*1200*/  UIADD3 UR5, UR5, 0x100, URZ ;  /* 0x0000010005057890 */ /* 0x000fc8000fffe03f */
[----:B------:R-:W-:-:S04]  /*1210*/  USHF.R.U32.HI UR5, URZ, 0x4, UR5 ;  /* 0x000000043f057899 */ /* 0x000fc80008011605 */
[----:B------:R-:W-:Y:S02]  /*1220*/  ULOP3.LUT UR47, UR5, 0x3fff, URZ, 0xc0, !UPT ;  /* 0x00003fff052f7892 */ /* 0x000fe4000f8ec03f */
[----:B-123--:R-:W-:Y:S10]  /*1230*/  @P0 BRA `(.L_x_13) ;  /* 0x0000000000400947 */ /* 0x00eff40003800000 */
[----:B------:R-:W-:Y:S01]  /*1240*/  MOV R0, 0x0 ;  /* 0x0000000000007802 */ /* 0x000fe20000000f00 */
[----:B------:R-:W-:Y:S01]  /*1250*/  ULDC.64 UR4, c[0x4][0x68] ;  /* 0x01001a0000047ab9 */ /* 0x000fe20000000a00 */
[----:B------:R-:W-:Y:S01]  /*1260*/  ULDC.64 UR6, c[0x4][0x8] ;  /* 0x0100020000067ab9 */ /* 0x000fe20000000a00 */
[----:B--23--:R-:W-:Y:S01]  /*1270*/  MOV R4, UR4 ;  /* 0x0000000400047c02 */ /* 0x00cfe20008000f00 */
[----:B------:R0:W2:Y:S01]  /*1280*/  LDC.64 R14, c[0x4][R0] ;  /* 0x01000000000e7b82 */ /* 0x0000a20000000a00 */
[----:B------:R-:W-:Y:S01]  /*1290*/  IMAD.U32 R5, RZ, RZ, UR5 ;  /* 0x00000005ff057e24 */ /* 0x000fe2000f8e00ff */
[----:B------:R-:W-:Y:S01]  /*12a0*/  ULDC.64 UR4, c[0x4][0x70] ;  /* 0x01001c0000047ab9 */ /* 0x000fe20000000a00 */
[----:B------:R-:W-:Y:S01]  /*12b0*/  IMAD.U32 R10, RZ, RZ, UR6 ;  /* 0x00000006ff0a7e24 */ /* 0x000fe2000f8e00ff */
[----:B------:R-:W-:Y:S01]  /*12c0*/  MOV R7, UR5 ;  /* 0x0000000500077c02 */ /* 0x000fe20008000f00 */
[----:B------:R-:W-:Y:S01]  /*12d0*/  IMAD.U32 R6, RZ, RZ, UR4 ;  /* 0x00000004ff067e24 */ /* 0x000fe2000f8e00ff */
[----:B------:R-:W-:Y:S01]  /*12e0*/  MOV R8, 0x1e1 ;  /* 0x000001e100087802 */ /* 0x000fe20000000f00 */
[----:B------:R-:W-:-:S02]  /*12f0*/  IMAD.U32 R11, RZ, RZ, UR7 ;  /* 0x00000007ff0b7e24 */ /* 0x000fc4000f8e00ff */
[----:B------:R-:W-:Y:S02]  /*1300*/  IMAD.MOV.U32 R12, RZ, RZ, 0x1 ;  /* 0x00000001ff0c7424 */ /* 0x000fe400078e00ff */
[----:B0-----:R-:W-:-:S07]  /*1310*/  IMAD.MOV.U32 R13, RZ, RZ, RZ ;  /* 0x000000ffff0d7224 */ /* 0x001fce00078e00ff */
[----:B------:R-:W-:-:S07]  /*1320*/  LEPC R20, `(.L_x_13) ;  /* 0x000000001014794e */ /* 0x000fce0000000000 */
[----:B-12--5:R-:W-:Y:S05]  /*1330*/  CALL.ABS.NOINC R14 ;  /* 0x000000000e007343 */ /* 0x026fea0003c00000 */
.L_x_13:
[----:B------:R-:W-:-:S06]  /*1340*/  ULOP3.LUT UR4, UR37, 0x1, URZ, 0xfc, !UPT ;  /* 0x0000000125047892 */ /* 0x000fcc000f8efc3f */
[----:B------:R-:W-:-:S04]  /*1350*/  MOV R0, UR4 ;  /* 0x0000000400007c02 */ /* 0x000fc80008000f00 */
[----:B------:R-:W-:-:S13]  /*1360*/  ISETP.NE.AND P0, PT, R0, 0x3, PT ;  /* 0x000000030000780c */ /* 0x000fda0003f05270 */
[----:B------:R-:W-:Y:S05]  /*1370*/  @!P0 BRA `(.L_x_14) ;  /* 0x0000000000048947 */ /* 0x000fea0003800000 */
[----:B------:R-:W-:Y:S01]  /*1380*/  BPT.TRAP 0x1 ;  /* 0x000000040000795c */ /* 0x000fe20000300000 */
.L_x_14:
[----:B-1----:R-:W-:Y:S02]  /*1390*/  IMAD.U32 R3, RZ, RZ, UR39 ;  /* 0x00000027ff037e24 */ /* 0x002fe4000f8e00ff */
[----:B------:R-:W-:-:S03]  /*13a0*/  IMAD.U32 R0, RZ, RZ, UR36 ;  /* 0x00000024ff007e24 */ /* 0x000fc6000f8e00ff */
[----:B------:R-:W-:Y:S02]  /*13b0*/  LEA R3, R3, UR46, 0x3 ;  /* 0x0000002e03037c11 */ /* 0x000fe4000f8e18ff */
[----:B------:R-:W-:-:S04]  /*13c0*/  SHF.L.U32 R0, R0, 0x1f, RZ ;  /* 0x0000001f00007819 */ /* 0x000fc800000006ff */
[----:B------:R0:W1:Y:S01]  /*13d0*/  SYNCS.PHASECHK.TRANS64.TRYWAIT P1, [R3+URZ], R0 ;  /* 0x00000000030075a7 */ /* 0x000062000802017f */
[----:B------:R-:W-:Y:S05]  /*13e0*/  @!P0 BRA `(.L_x_15) ;  /* 0x0000000000048947 */ /* 0x000fea0003800000 */
[----:B------:R-:W-:Y:S01]  /*13f0*/  BPT.TRAP 0x1 ;  /* 0x000000040000795c */ /* 0x000fe20000300000 */
.L_x_15:
[----:B-1----:R-:W-:Y:S05]  /*1400*/  @P1 BRA `(.L_x_16) ;  /* 0x0000000000081947 */ /* 0x002fea0003800000 */
[----:B------:R-:W1:Y:S02]  /*1410*/  SYNCS.PHASECHK.TRANS64.TRYWAIT P1, [R3+URZ], R0 ;  /* 0x00000000030075a7 */ /* 0x000e64000802017f */
[----:B-1----:R-:W-:Y:S05]  /*1420*/  @!P1 BRA `(.L_x_17) ;  /* 0x0000031800f89947 */ /* 0x002fea0003800000 */
.L_x_16:
[----:B------:R-:W-:-:S04]  /*1430*/  UISETP.LT.AND UP0, UPT, UR43, 0x1, UPT ;  /* 0x000000012b00788c */ /* 0x000fc8000bf01270 */
[----:B------:R-:W-:-:S04]  /*1440*/  USEL UR4, UR43, 0x1, UP0 ;  /* 0x000000012b047887 */ /* 0x000fc80008000000 */
[----:B------:R-:W-:-:S06]  /*1450*/  UIADD3 UR4, UR43, -UR4, URZ ;  /* 0x800000042b047290 */ /* 0x000fcc000fffe03f */
[----:B01----:R-:W-:Y:S01]  /*1460*/  MOV R0, UR4 ;  /* 0x0000000400007c02 */ /* 0x003fe20008000f00 */
[----:B------:R-:W-:Y:S05]  /*1470*/  WARPSYNC.ALL ;  /* 0x0000000000007948 */ /* 0x000fea0003800000 */
[----:B------:R-:W-:Y:S01]  /*1480*/  ISETP.GE.AND P1, PT, R0, 0x1, PT ;  /* 0x000000010000780c */ /* 0x000fe20003f26270 */
[----:B------:R-:W-:Y:S01]  /*1490*/  UIADD3 UR46, UR46, 0xa0100, URZ ;  /* 0x000a01002e2e7890 */ /* 0x000fe2000fffe03f */
[----:B------:R-:W-:Y:S01]  /*14a0*/  WARPGROUP.ARRIVE ;  /* 0x00000000000079c5 */ /* 0x000fe20000000000 */
[----:B------:R-:W-:Y:S01]  /*14b0*/  ULOP3.LUT UR4, UR47, 0x10000, URZ, 0xfc, !UPT ;  /* 0x000100002f047892 */ /* 0x000fe2000f8efc3f */
[----:B------:R0:W-:Y:S01]  /*14c0*/  STL [R1+0x2c8], R17 ;  /* 0x0002c81101007387 */ /* 0x0001e20000100800 */
[----:B------:R-:W-:-:S02]  /*14d0*/  USHF.R.U32.HI UR46, URZ, 0x4, UR46 ;  /* 0x000000043f2e7899 */ /* 0x000fc4000801162e */
[----:B------:R-:W-:Y:S01]  /*14e0*/  ULEA UR8, UR39, UR4, 0xd ;  /* 0x0000000427087291 */ /* 0x000fe2000f8e683f */
[----:B-----5:R-:W-:Y:S01]  /*14f0*/  STL [R1+0x2c4], R16 ;  /* 0x0002c41001007387 */ /* 0x020fe20000100800 */
[----:B------:R-:W-:Y:S01]  /*1500*/  ULOP3.LUT UR5, UR46, 0x3fff, URZ, 0xc0, !UPT ;  /* 0x00003fff2e057892 */ /* 0x000fe2000f8ec03f */
[----:B------:R-:W-:Y:S01]  /*1510*/  UMOV UR9, 0x40000040 ;  /* 0x4000004000097882 */ /* 0x000fe20000000000 */
[----:B------:R-:W-:Y:S02]  /*1520*/  UMOV UR11, 0x40000040 ;  /* 0x40000040000b7882 */ /* 0x000fe40000000000 */
[----:B------:R-:W-:Y:S01]  /*1530*/  ULOP3.LUT UR5, UR5, 0x10000, URZ, 0xfc, !UPT ;  /* 0x0001000005057892 */ /* 0x000fe2000f8efc3f */
[----:B------:R1:W-:Y:S01]  /*1540*/  STL [R1+0x2c0], R2 ;  /* 0x0002c00201007387 */ /* 0x0003e20000100800 */
[----:B------:R-:W-:Y:S02]  /*1550*/  UIADD3 UR12, UR8, 0x400, URZ ;  /* 0x00000400080c7890 */ /* 0x000fe4000fffe03f */
[----:B------:R-:W-:Y:S01]  /*1560*/  ULEA UR6, UR39, UR5, 0xd ;  /* 0x0000000527067291 */ /* 0x000fe2000f8e683f */
[----:B------:R4:W-:Y:S01]  /*1570*/  STL [R1+0x2bc], R0 ;  /* 0x0002bc0001007387 */ /* 0x0009e20000100800 */
[----:B------:R-:W-:Y:S01]  /*1580*/  UMOV UR15, UR11 ;  /* 0x0000000b000f7c82 */ /* 0x000fe20008000000 */
[----:B------:R-:W-:-:S04]  /*1590*/  UMOV UR13, 0x40000040 ;  /* 0x40000040000d7882 */ /* 0x000fc80000000000 */
[----:B------:R-:W-:Y:S02]  /*15a0*/  UMOV UR10, UR6 ;  /* 0x00000006000a7c82 */ /* 0x000fe40008000000 */
[----:B------:R-:W-:Y:S01]  /*15b0*/  HGMMA.64x256x8.F32.TF32 R24, gdesc[UR8], RZ, !UPT, gsb0 ;  /* 0x07e00000081879f0 */ /* 0x000fe2000c0028ff */
[----:B------:R-:W-:Y:S02]  /*15c0*/  UMOV UR14, UR10 ;  /* 0x0000000a000e7c82 */ /* 0x000fe40008000000 */
[----:B------:R-:W-:Y:S02]  /*15d0*/  WARPGROUP.DEPBAR.LE gsb0, 0x0 ;  /* 0x00008000000079c5 */ /* 0x000fe40000010000 */
[----:B------:R-:W-:Y:S01]  /*15e0*/  STL.64 [R1], R24 ;  /* 0x0000001801007387 */ /* 0x000fe20000100a00 */
[----:B------:R-:W-:Y:S01]  /*15f0*/  IMAD.MOV.U32 R235, RZ, RZ, R46 ;  /* 0x000000ffffeb7224 */ /* 0x000fe200078e002e */
[----:B------:R-:W-:Y:S01]  /*1600*/  MOV R233, R48 ;  /* 0x0000003000e97202 */ /* 0x000fe20000000f00 */
[----:B------:R-:W-:Y:S01]  /*1610*/  IMAD.MOV.U32 R234, RZ, RZ, R47 ;  /* 0x000000ffffea7224 */ /* 0x000fe200078e002f */
[----:B------:R-:W-:Y:S01]  /*1620*/  STL.64 [R1+0x8], R26 ;  /* 0x0000081a01007387 */ /* 0x000fe20000100a00 */
        /* <DEDUP_REMOVED lines=73> */
[----:B0-----:R-:W-:Y:S01]  /*1ac0*/  MOV R17, R135 ;  /* 0x0000008700117202 */ /* 0x001fe20000000f00 */
[----:B------:R-:W-:Y:S01]  /*1ad0*/  IMAD.MOV.U32 R188, RZ, RZ, R104 ;  /* 0x000000ffffbc7224 */ /* 0x000fe200078e0068 */
[----:B------:R-:W-:Y:S01]  /*1ae0*/  MOV R14, R138 ;  /* 0x0000008a000e7202 */ /* 0x000fe20000000f00 */
[----:B------:R-:W-:Y:S01]  /*1af0*/  IMAD.MOV.U32 R190, RZ, RZ, R106 ;  /* 0x000000ffffbe7224 */ /* 0x000fe200078e006a */
[----:B------:R-:W-:Y:S01]  /*1b00*/  MOV R11, R141 ;  /* 0x0000008d000b7202 */ /* 0x000fe20000000f00 */
[----:B------:R-:W-:Y:S01]  /*1b10*/  IMAD.MOV.U32 R191, RZ, RZ, R107 ;  /* 0x000000ffffbf7224 */ /* 0x000fe200078e006b */
[----:B------:R-:W-:Y:S01]  /*1b20*/  MOV R8, R144 ;  /* 0x0000009000087202 */ /* 0x000fe20000000f00 */
[----:B------:R-:W-:Y:S01]  /*1b30*/  IMAD.MOV.U32 R193, RZ, RZ, R109 ;  /* 0x000000ffffc17224 */ /* 0x000fe200078e006d */
[----:B--23--:R-:W-:Y:S01]  /*1b40*/  MOV R5, R147 ;  /* 0x0000009300057202 */ /* 0x00cfe20000000f00 */
[----:B------:R-:W-:Y:S01]  /*1b50*/  IMAD.MOV.U32 R194, RZ, RZ, R110 ;  /* 0x000000ffffc27224 */ /* 0x000fe200078e006e */
[----:B-1----:R-:W-:Y:S01]  /*1b60*/  MOV R2, R150 ;  /* 0x0000009600027202 */ /* 0x002fe20000000f00 */
[----:B------:R-:W-:Y:S01]  /*1b70*/  IMAD.MOV.U32 R196, RZ, RZ, R112 ;  /* 0x000000ffffc47224 */ /* 0x000fe200078e0070 */
[----:B------:R0:W-:Y:S01]  /*1b80*/  STL.64 [R1+0x50], R44 ;  /* 0x0000502c01007387 */ /* 0x0001e20000100a00 */
[----:B------:R-:W-:-:S02]  /*1b90*/  IMAD.MOV.U32 R197, RZ, RZ, R113 ;  /* 0x000000ffffc57224 */ /* 0x000fc400078e0071 */
[----:B------:R-:W-:Y:S01]  /*1ba0*/  IMAD.MOV.U32 R199, RZ, RZ, R115 ;  /* 0x000000ffffc77224 */ /* 0x000fe200078e0073 */
[----:B------:R-:W-:Y:S01]  /*1bb0*/  STL [R1+0x15d0], R162 ;  /* 0x0015d0a201007387 */ /* 0x000fe20000100800 */
[----:B------:R-:W-:Y:S02]  /*1bc0*/  IMAD.MOV.U32 R200, RZ, RZ, R116 ;  /* 0x000000ffffc87224 */ /* 0x000fe400078e0074 */
[----:B------:R-:W-:Y:S02]  /*1bd0*/  IMAD.MOV.U32 R202, RZ, RZ, R118 ;  /* 0x000000ffffca7224 */ /* 0x000fe400078e0076 */
[----:B------:R-:W-:Y:S02]  /*1be0*/  IMAD.MOV.U32 R203, RZ, RZ, R119 ;  /* 0x000000ffffcb7224 */ /* 0x000fe400078e0077 */
[----:B------:R-:W-:Y:S02]  /*1bf0*/  IMAD.MOV.U32 R205, RZ, RZ, R121 ;  /* 0x000000ffffcd7224 */ /* 0x000fe400078e0079 */
[----:B------:R-:W-:-:S02]  /*1c00*/  IMAD.MOV.U32 R206, RZ, RZ, R122 ;  /* 0x000000ffffce7224 */ /* 0x000fc400078e007a */
[----:B------:R-:W-:Y:S02]  /*1c10*/  IMAD.MOV.U32 R208, RZ, RZ, R124 ;  /* 0x000000ffffd07224 */ /* 0x000fe400078e007c */
        /* <DEDUP_REMOVED lines=17> */
[----:B----4-:R-:W-:Y:S02]  /*1d30*/  IMAD.MOV.U32 R0, RZ, RZ, R151 ;  /* 0x000000ffff007224 */ /* 0x010fe400078e0097 */
[----:B0-----:R-:W-:-:S06]  /*1d40*/  WARPGROUP.ARRIVE ;  /* 0x00000000000079c5 */ /* 0x001fcc0000000000 */
[----:B------:R-:W-:Y:S03]  /*1d50*/  HGMMA.64x256x8.F32.TF32 R24, gdesc[UR12], RZ, !UPT, gsb0 ;  /* 0x07e000000c1879f0 */ /* 0x000fe6000c0028ff */
[----:B------:R-:W-:Y:S02]  /*1d60*/  WARPGROUP.DEPBAR.LE gsb0, 0x0 ;  /* 0x00008000000079c5 */ /* 0x000fe40000010000 */
[----:B------:R-:W-:Y:S04]  /*1d70*/  STL.64 [R1+0x15c8], R150 ;  /* 0x0015c89601007387 */ /* 0x000fe80000100a00 */
        /* <DEDUP_REMOVED lines=20> */
[----:B------:R0:W-:Y:S04]  /*1ec0*/  STL.64 [R1+0x1520], R108 ;  /* 0x0015206c01007387 */ /* 0x0001e80000100a00 */
[----:B0-----:R-:W2:Y:S04]  /*1ed0*/  LDL.LU R108, [R1] ;  /* 0x00000000016c7983 */ /* 0x001ea80000300800 */
[----:B------:R-:W2:Y:S04]  /*1ee0*/  LDL.LU R109, [R1+0x4] ;  /* 0x00000400016d7983 */ /* 0x000ea80000300800 */
        /* <DEDUP_REMOVED lines=19> */
[----:B------:R-:W2:Y:S01]  /*2020*/  LDL.LU R129, [R1+0x54] ;  /* 0x0000540001817983 */ /* 0x000ea20000300800 */
        /* <DEDUP_REMOVED lines=31> */
[----:B------:R-:W-:Y:S01]  /*2220*/  UIADD3 UR12, UR8, 0x2, URZ ;  /* 0x00000002080c7890 */ /* 0x000fe2000fffe03f */
[----:B------:R-:W-:Y:S01]  /*2230*/  IMAD.MOV.U32 R214, RZ, RZ, R22 ;  /* 0x000000ffffd67224 */ /* 0x000fe200078e0016 */
[----:B------:R-:W-:Y:S01]  /*2240*/  UIADD3 UR14, UR6, 0x2, URZ ;  /* 0x00000002060e7890 */ /* 0x000fe2000fffe03f */
[----:B------:R-:W-:Y:S01]  /*2250*/  IMAD.MOV.U32 R216, RZ, RZ, R20 ;  /* 0x000000ffffd87224 */ /* 0x000fe200078e0014 */
[----:B------:R-:W-:Y:S01]  /*2260*/  UMOV UR13, 0x40000040 ;  /* 0x40000040000d7882 */ /* 0x000fe20000000000 */
[----:B------:R-:W-:Y:S01]  /*2270*/  IMAD.MOV.U32 R217, RZ, RZ, R19 ;  /* 0x000000ffffd97224 */ /* 0x000fe200078e0013 */
[----:B------:R-:W-:Y:S01]  /*2280*/  UMOV UR15, 0x40000040 ;  /* 0x40000040000f7882 */ /* 0x000fe20000000000 */
        /* <DEDUP_REMOVED lines=11> */
[----:B------:R-:W-:-:S06]  /*2340*/  IMAD.MOV.U32 R235, RZ, RZ, R0 ;  /* 0x000000ffffeb7224 */ /* 0x000fcc00078e0000 */
[----:B--2---:R-:W-:-:S06]  /*2350*/  WARPGROUP.ARRIVE ;  /* 0x00000000000079c5 */ /* 0x004fcc0000000000 */
[----:B------:R-:W-:Y:S03]  /*2360*/  HGMMA.64x256x8.F32.TF32 R108, gdesc[UR12], R108, gsb0 ;  /* 0x07e000000c6c79f0 */ /* 0x000fe6000800286c */
[----:B------:R-:W-:Y:S02]  /*2370*/  WARPGROUP.DEPBAR.LE gsb0, 0x0 ;  /* 0x00008000000079c5 */ /* 0x000fe40000010000 */
[----:B------:R-:W-:Y:S04]  /*2380*/  STL.64 [R1], R108 ;  /* 0x0000006c01007387 */ /* 0x000fe80000100a00 */
        /* <DEDUP_REMOVED lines=63> */
[----:B0-----:R-:W2:Y:S04]  /*2780*/  LDL.LU R162, [R1+0x15d0] ;  /* 0x0015d00001a27983 */ /* 0x001ea80000300800 */
[----:B------:R-:W3:Y:S04]  /*2790*/  LDL.LU.64 R150, [R1+0x15c8] ;  /* 0x0015c80001967983 */ /* 0x000ee80000300a00 */
        /* <DEDUP_REMOVED lines=20> */
[----:B------:R-:W3:Y:S01]  /*28e0*/  LDL.LU.64 R108, [R1+0x1520] ;  /* 0x00152000016c7983 */ /* 0x000ee20000300a00 */
[----:B------:R-:W-:Y:S01]  /*28f0*/  UIADD3 UR12, UR8, 0x402, URZ ;  /* 0x00000402080c7890 */ /* 0x000fe2000fffe03f */
[----:B------:R-:W-:Y:S01]  /*2900*/  UMOV UR13, 0x40000040 ;  /* 0x40000040000d7882 */ /* 0x000fe20000000000 */
[----:B---3--:R-:W-:-:S07]  /*2910*/  WARPGROUP.ARRIVE ;  /* 0x00000000000079c5 */ /* 0x008fce0000000000 */
[----:B------:R-:W-:Y:S03]  /*2920*/  HGMMA.64x256x8.F32.TF32 R24, gdesc[UR12], R24, gsb0 ;  /* 0x07e000000c1879f0 */ /* 0x000fe60008002818 */
        /* <DEDUP_REMOVED lines=65> */
[----:B0-----:R-:W3:Y:S04]  /*2d40*/  LDL.LU.64 R24, [R1] ;  /* 0x0000000001187983 */ /* 0x001ee80000300a00 */
        /* <DEDUP_REMOVED lines=63> */
[----:B------:R-:W-:-:S02]  /*3140*/  UIADD3 UR12, UR8, 0x4, URZ ;  /* 0x00000004080c7890 */ /* 0x000fc4000fffe03f */
[----:B------:R-:W-:Y:S01]  /*3150*/  UIADD3 UR14, UR6, 0x4, URZ ;  /* 0x00000004060e7890 */ /* 0x000fe2000fffe03f */
[----:B------:R-:W-:Y:S01]  /*3160*/  UMOV UR13, 0x40000040 ;  /* 0x40000040000d7882 */ /* 0x000fe20000000000 */
[----:B------:R-:W-:Y:S01]  /*3170*/  UMOV UR15, 0x40000040 ;  /* 0x40000040000f7882 */ /* 0x000fe20000000000 */
[----:B---3--:R-:W-:-:S06]  /*3180*/  WARPGROUP.ARRIVE ;  /* 0x00000000000079c5 */ /* 0x008fcc0000000000 */
[----:B------:R-:W-:Y:S03]  /*3190*/  HGMMA.64x256x8.F32.TF32 R24, gdesc[UR12], R24, gsb0 ;  /* 0x07e000000c1879f0 */ /* 0x000fe60008002818 */
[----:B------:R-:W-:Y:S02]  /*31a0*/  WARPGROUP.DEPBAR.LE gsb0, 0x0 ;  /* 0x00008000000079c5 */ /* 0x000fe40000010000 */
[----:B------:R-:W-:Y:S01]  /*31b0*/  STL.64 [R1], R24 ;  /* 0x0000001801007387 */ /* 0x000fe20000100a00 */
[----:B------:R-:W-:Y:S01]  /*31c0*/  IMAD.MOV.U32 R2, RZ, RZ, R150 ;  /* 0x000000ffff027224 */ /* 0x000fe200078e0096 */
[----:B------:R-:W-:Y:S01]  /*31d0*/  MOV R0, R151 ;  /* 0x0000009700007202 */ /* 0x000fe20000000f00 */
[----:B------:R-:W-:Y:S01]  /*31e0*/  IMAD.MOV.U32 R3, RZ, RZ, R149 ;  /* 0x000000ffff037224 */ /* 0x000fe200078e0095 */
[----:B------:R-:W-:Y:S01]  /*31f0*/  STL.64 [R1+0x8], R26 ;  /* 0x0000081a01007387 */ /* 0x000fe20000100a00 */
[----:B------:R-:W-:Y:S01]  /*3200*/  MOV R4, R148 ;  /* 0x0000009400047202 */ /* 0x000fe20000000f00 */
[----:B------:R-:W-:Y:S01]  /*3210*/  IMAD.MOV.U32 R6, RZ, RZ, R146 ;  /* 0x000000ffff067224 */ /* 0x000fe200078e0092 */
[----:B------:R-:W-:Y:S01]  /*3220*/  MOV R7, R145 ;  /* 0x0000009100077202 */ /* 0x000fe20000000f00 */
        /* <DEDUP_REMOVED lines=32> */
[----:B------:R0:W-:Y:S01]  /*3430*/  STL.64 [R1+0x50], R44 ;  /* 0x0000502c01007387 */ /* 0x0001e20000100a00 */
[----:B------:R-:W-:Y:S01]  /*3440*/  IMAD.MOV.U32 R207, RZ, RZ, R123 ;  /* 0x000000ffffcf7224 */ /* 0x000fe200078e007b */
[----:B------:R-:W-:Y:S01]  /*3450*/  MOV R202, R118 ;  /* 0x0000007600ca7202 */ /* 0x000fe20000000f00 */
[----:B------:R-:W-:Y:S01]  /*3460*/  IMAD.MOV.U32 R204, RZ, RZ, R120 ;  /* 0x000000ffffcc7224 */ /* 0x000fe200078e0078 */
[----:B------:R-:W3:Y:S01]  /*3470*/  LDL.LU.64 R150, [R1+0x1518] ;  /* 0x0015180001967983 */ /* 0x000ee20000300a00 */
        /* <DEDUP_REMOVED lines=96> */
[----:B------:R-:W-:-:S03]  /*3a80*/  IMAD.MOV.U32 R234, RZ, RZ, R47 ;  /* 0x000000ffffea7224 */ /* 0x000fc600078e002f */
        /* <DEDUP_REMOVED lines=28> */
[----:B0-----:R-:W3:Y:S04]  /*3c50*/  LDL.LU.64 R44, [R1+0x1370] ;  /* 0x00137000012c7983 */ /* 0x001ee80000300a00 */
        /* <DEDUP_REMOVED lines=11> */
[----:B------:R-:W-:-:S02]  /*3d10*/  UMOV UR13, 0x40000040 ;  /* 0x40000040000d7882 */ /* 0x000fc40000000000 */
[----:B--2---:R-:W-:Y:S01]  /*3d20*/  STL [R1+0x1318], R162 ;  /* 0x001318a201007387 */ /* 0x004fe20000100800 */
[----:B---3--:R-:W-:-:S06]  /*3d30*/  WARPGROUP.ARRIVE ;  /* 0x00000000000079c5 */ /* 0x008fcc0000000000 */
        /* <DEDUP_REMOVED lines=74> */
[----:B------:R-:W-:-:S02]  /*41e0*/  IMAD.MOV.U32 R151, RZ, RZ, R214 ;  /* 0x000000ffff977224 */ /* 0x000fc400078e00d6 */
[----:B------:R-:W-:Y:S01]  /*41f0*/  IMAD.MOV.U32 R162, RZ, RZ, R213 ;  /* 0x000000ffffa27224 */ /* 0x000fe200078e00d5 */
[----:B------:R-:W-:Y:S01]  /*4200*/  MOV R213, R23 ;  /* 0x0000001700d57202 */ /* 0x000fe20000000f00 */
        /* <DEDUP_REMOVED lines=14> */
[----:B------:R-:W-:Y:S01]  /*42f0*/  IMAD.MOV.U32 R235, RZ, RZ, R0 ;  /* 0x000000ffffeb7224 */ /* 0x000fe200078e0000 */
[----:B------:R-:W-:Y:S02]  /*4300*/  UIADD3 UR12, UR8, 0x6, URZ ;  /* 0x00000006080c7890 */ /* 0x000fe4000fffe03f */
[----:B------:R-:W-:Y:S01]  /*4310*/  UIADD3 UR14, UR6, 0x6, URZ ;  /* 0x00000006060e7890 */ /* 0x000fe2000fffe03f */
[----:B------:R-:W-:Y:S01]  /*4320*/  UMOV UR13, 0x40000040 ;  /* 0x40000040000d7882 */ /* 0x000fe20000000000 */
[----:B------:R-:W-:Y:S01]  /*4330*/  UMOV UR15, 0x40000040 ;  /* 0x40000040000f7882 */ /* 0x000fe20000000000 */
        /* <DEDUP_REMOVED lines=236> */
[----:B------:R-:W-:Y:S01]  /*5200*/  STL.64 [R1+0x30], R36 ;  /* 0x0000302401007387 */ /* 0x000fe20000100a00 */
[----:B------:R-:W-:-:S03]  /*5210*/  IMAD.MOV.U32 R2, RZ, RZ, R150 ;  /* 0x000000ffff027224 */ /* 0x000fc600078e0096 */
[----:B------:R-:W-:Y:S01]  /*5220*/  STL.64 [R1+0x38], R38 ;  /* 0x0000382601007387 */ /* 0x000fe20000100a00 */
[----:B------:R-:W-:-:S03]  /*5230*/  IMAD.MOV.U32 R0, RZ, RZ, R151 ;  /* 0x000000ffff007224 */ /* 0x000fc600078e0097 */
[----:B------:R-:W-:Y:S01]  /*5240*/  STL.64 [R1+0x40], R40 ;  /* 0x0000402801007387 */ /* 0x000fe20000100a00 */
[----:B------:R-:W-:Y:S01]  /*5250*/  IMAD.MOV.U32 R4, RZ, RZ, R148 ;  /* 0x000000ffff047224 */ /* 0x000fe200078e0094 */
[----:B------:R-:W-:Y:S02]  /*5260*/  MOV R3, R149 ;  /* 0x0000009500037202 */ /* 0x000fe40000000f00 */
[----:B------:R-:W-:Y:S01]  /*5270*/  STL.64 [R1+0x48], R42 ;  /* 0x0000482a01007387 */ /* 0x000fe20000100a00 */
[----:B------:R-:W-:Y:S01]  /*5280*/  MOV R6, R146 ;  /* 0x0000009200067202 */ /* 0x000fe20000000f00 */
[----:B------:R-:W-:Y:S02]  /*5290*/  IMAD.MOV.U32 R5, RZ, RZ, R147 ;  /* 0x000000ffff057224 */ /* 0x000fe400078e0093 */
[----:B------:R0:W-:Y:S01]  /*52a0*/  STL.64 [R1+0x50], R44 ;  /* 0x0000502c01007387 */ /* 0x0001e20000100a00 */
[----:B------:R-:W-:-:S03]  /*52b0*/  IMAD.MOV.U32 R8, RZ, RZ, R144 ;  /* 0x000000ffff087224 */ /* 0x000fc600078e0090 */
[----:B------:R-:W3:Y:S01]  /*52c0*/  LDL.LU.64 R150, [R1+0x1260] ;  /* 0x0012600001967983 */ /* 0x000ee20000300a00 */
[----:B------:R-:W-:Y:S01]  /*52d0*/  IMAD.MOV.U32 R7, RZ, RZ, R145 ;  /* 0x000000ffff077224 */ /* 0x000fe200078e0091 */
[----:B------:R-:W-:Y:S02]  /*52e0*/  MOV R9, R143 ;  /* 0x0000008f00097202 */ /* 0x000fe40000000f00 */
[----:B------:R-:W3:Y:S01]  /*52f0*/  LDL.LU.64 R148, [R1+0x1258] ;  /* 0x0012580001947983 */ /* 0x000ee20000300a00 */
[----:B------:R-:W-:Y:S01]  /*5300*/  IMAD.MOV.U32 R10, RZ, RZ, R142 ;  /* 0x000000ffff0a7224 */ /* 0x000fe200078e008e */
[----:B------:R-:W-:Y:S02]  /*5310*/  MOV R12, R140 ;  /* 0x0000008c000c7202 */ /* 0x000fe40000000f00 */
[----:B------:R-:W3:Y:S01]  /*5320*/  LDL.LU.64 R146, [R1+0x1250] ;  /* 0x0012500001927983 */ /* 0x000ee20000300a00 */
[----:B------:R-:W-:-:S03]  /*5330*/  IMAD.MOV.U32 R11, RZ, RZ, R141 ;  /* 0x000000ffff0b7224 */ /* 0x000fc600078e008d */
[----:B------:R-:W3:Y:S01]  /*5340*/  LDL.LU.64 R144, [R1+0x1248] ;  /* 0x0012480001907983 */ /* 0x000ee20000300a00 */
[----:B------:R-:W-:Y:S01]  /*5350*/  IMAD.MOV.U32 R14, RZ, RZ, R138 ;  /* 0x000000ffff0e7224 */ /* 0x000fe200078e008a */
[----:B------:R-:W-:Y:S01]  /*5360*/  MOV R15, R137 ;  /* 0x00000089000f7202 */ /* 0x000fe20000000f00 */
[----:B------:R-:W-:Y:S01]  /*5370*/  IMAD.MOV.U32 R13, RZ, RZ, R139 ;  /* 0x000000ffff0d7224 */ /* 0x000fe200078e008b */
        /* <DEDUP_REMOVED lines=488> */
[----:B------:R-:W-:-:S03]  /*7200*/  MOV R2, R150 ;  /* 0x0000009600027202 */ /* 0x000fc60000000f00 */
[----:B------:R-:W-:Y:S01]  /*7210*/  STL.64 [R1+0x38], R38 ;  /* 0x0000382601007387 */ /* 0x000fe20000100a00 */
[----:B------:R-:W-:-:S03]  /*7220*/  IMAD.MOV.U32 R0, RZ, RZ, R151 ;  /* 0x000000ffff007224 */ /* 0x000fc600078e0097 */
[----:B------:R-:W-:Y:S01]  /*7230*/  STL.64 [R1+0x40], R40 ;  /* 0x0000402801007387 */ /* 0x000fe20000100a00 */
[----:B------:R-:W-:-:S03]  /*7240*/  IMAD.MOV.U32 R4, RZ, RZ, R148 ;  /* 0x000000ffff047224 */ /* 0x000fc600078e0094 */
[----:B------:R-:W-:Y:S01]  /*7250*/  STL.64 [R1+0x48], R42 ;  /* 0x0000482a01007387 */ /* 0x000fe20000100a00 */
[----:B------:R-:W-:Y:S01]  /*7260*/  IMAD.MOV.U32 R3, RZ, RZ, R149 ;  /* 0x000000ffff037224 */ /* 0x000fe200078e0095 */
[----:B------:R-:W-:Y:S02]  /*7270*/  MOV R5, R147 ;  /* 0x0000009300057202 */ /* 0x000fe40000000f00 */
[----:B------:R0:W-:Y:S01]  /*7280*/  STL.64 [R1+0x50], R44 ;  /* 0x0000502c01007387 */ /* 0x0001e20000100a00 */
        /* <DEDUP_REMOVED lines=149> */
[----:B------:R-:W-:Y:S02]  /*7be0*/  IMAD.MOV.U32 R235, RZ, RZ, R46 ;  /* 0x000000ffffeb7224 */ /* 0x000fe400078e002e */
[----:B------:R-:W-:Y:S01]  /*7bf0*/  IMAD.MOV.U32 R234, RZ, RZ, R47 ;  /* 0x000000ffffea7224 */ /* 0x000fe200078e002f */
        /* <DEDUP_REMOVED lines=353> */
[----:B------:R-:W-:-:S03]  /*9210*/  MOV R0, R151 ;  /* 0x0000009700007202 */ /* 0x000fc60000000f00 */
[----:B------:R-:W-:Y:S01]  /*9220*/  STL.64 [R1+0x40], R40 ;  /* 0x0000402801007387 */ /* 0x000fe20000100a00 */
[----:B------:R-:W-:Y:S01]  /*9230*/  MOV R4, R148 ;  /* 0x0000009400047202 */ /* 0x000fe20000000f00 */
[----:B------:R-:W-:Y:S02]  /*9240*/  IMAD.MOV.U32 R3, RZ, RZ, R149 ;  /* 0x000000ffff037224 */ /* 0x000fe400078e0095 */
[----:B------:R-:W-:Y:S01]  /*9250*/  STL.64 [R1+0x48], R42 ;  /* 0x0000482a01007387 */ /* 0x000fe20000100a00 */
[----:B------:R-:W-:-:S03]  /*9260*/  IMAD.MOV.U32 R6, RZ, RZ, R146 ;  /* 0x000000ffff067224 */ /* 0x000fc600078e0092 */
[----:B------:R0:W-:Y:S01]  /*9270*/  STL.64 [R1+0x50], R44 ;  /* 0x0000502c01007387 */ /* 0x0001e20000100a00 */
        /* <DEDUP_REMOVED lines=1784> */
[----:B------:R-:W-:Y:S01]  /*10200*/  IMAD.MOV.U32 R221, RZ, RZ, R19 ;  /* 0x000000ffffdd7224 */ /* 0x000fe200078e0013 */
[----:B------:R0:W5:Y:S01]  /*10210*/  LDL.LU R17, [R1+0x2c8] ;  /* 0x0002c80001117983 */ /* 0x0001620000300800 */
[----:B------:R-:W-:-:S02]  /*10220*/  IMAD.MOV.U32 R222, RZ, RZ, R18 ;  /* 0x000000ffffde7224 */ /* 0x000fc400078e0012 */
[----:B------:R-:W-:Y:S01]  /*10230*/  IMAD.MOV.U32 R224, RZ, RZ, R14 ;  /* 0x000000ffffe07224 */ /* 0x000fe200078e000e */
[----:B------:R0:W5:Y:S01]  /*10240*/  LDL.LU R16, [R1+0x2c4] ;  /* 0x0002c40001107983 */ /* 0x0001620000300800 */
[----:B------:R-:W-:Y:S02]  /*10250*/  IMAD.MOV.U32 R225, RZ, RZ, R13 ;  /* 0x000000ffffe17224 */ /* 0x000fe400078e000d */
[----:B------:R-:W-:Y:S01]  /*10260*/  IMAD.MOV.U32 R227, RZ, RZ, R11 ;  /* 0x000000ffffe37224 */ /* 0x000fe200078e000b */
[----:B------:R0:W5:Y:S01]  /*10270*/  LDL.LU R2, [R1+0x2c0] ;  /* 0x0002c00001027983 */ /* 0x0001620000300800 */
[----:B------:R-:W-:Y:S02]  /*10280*/  IMAD.MOV.U32 R228, RZ, RZ, R10 ;  /* 0x000000ffffe47224 */ /* 0x000fe400078e000a */
[----:B------:R-:W-:Y:S01]  /*10290*/  IMAD.MOV.U32 R230, RZ, RZ, R8 ;  /* 0x000000ffffe67224 */ /* 0x000fe200078e0008 */
[----:B------:R0:W5:Y:S01]  /*102a0*/  LDL.LU R0, [R1+0x2bc] ;  /* 0x0002bc0001007983 */ /* 0x0001620000300800 */
[----:B------:R-:W-:-:S02]  /*102b0*/  IMAD.MOV.U32 R231, RZ, RZ, R7 ;  /* 0x000000ffffe77224 */ /* 0x000fc400078e0007 */
        /* <DEDUP_REMOVED lines=69> */
[----:B-1----:R0:W5:Y:S04]  /*10710*/  LDL.LU R162, [R1+0x2b8] ;  /* 0x0002b80001a27983 */ /* 0x0021680000300800 */
[----:B------:R-:W2:Y:S04]  /*10720*/  LDL.LU.64 R150, [R1+0x2b0] ;  /* 0x0002b00001967983 */ /* 0x000ea80000300a00 */
        /* <DEDUP_REMOVED lines=20> */
[----:B------:R-:W2:Y:S01]  /*10870*/  LDL.LU.64 R108, [R1+0x208] ;  /* 0x00020800016c7983 */ /* 0x000ea20000300a00 */
[----:B------:R-:W-:Y:S01]  /*10880*/  UIADD3 UR12, UR8, 0x1c06, URZ ;  /* 0x00001c06080c7890 */ /* 0x000fe2000fffe03f */
[----:B------:R-:W-:Y:S01]  /*10890*/  UMOV UR13, 0x40000040 ;  /* 0x40000040000d7882 */ /* 0x000fe20000000000 */
[----:B--2---:R-:W-:-:S07]  /*108a0*/  WARPGROUP.ARRIVE ;  /* 0x00000000000079c5 */ /* 0x004fce0000000000 */
[----:B------:R-:W-:Y:S03]  /*108b0*/  HGMMA.64x256x8.F32.TF32 R24, gdesc[UR12], R24, gsb0 ;  /* 0x07e000000c1879f0 */ /* 0x000fe60008002818 */
[----:B------:R-:W-:Y:S02]  /*108c0*/  WARPGROUP.DEPBAR.LE gsb0, 0x0 ;  /* 0x00008000000079c5 */ /* 0x000fe40000010000 */
[----:B0-----:R-:W-:Y:S05]  /*108d0*/  @!P1 BRA `(.L_x_18) ;  /* 0x00000100009c9947 */ /* 0x001fea0003800000 */
[----:B------:R-:W-:Y:S02]  /*108e0*/  UIADD3 UR6, UR39, 0x1, URZ ;  /* 0x0000000127067890 */ /* 0x000fe4000fffe03f */
[----:B------:R-:W-:Y:S02]  /*108f0*/  UMOV UR7, UR39 ;  /* 0x0000002700077c82 */ /* 0x000fe40008000000 */
[----:B------:R-:W-:-:S04]  /*10900*/  UISETP.NE.AND UP0, UPT, UR6, 0x5, UPT ;  /* 0x000000050600788c */ /* 0x000fc8000bf05270 */
[----:B------:R-:W-:Y:S02]  /*10910*/  USEL UR9, URZ, 0x1, UP0 ;  /* 0x000000013f097887 */ /* 0x000fe40008000000 */
[----:B------:R-:W-:Y:S02]  /*10920*/  USEL UR6, UR6, URZ, UP0 ;  /* 0x0000003f06067287 */ /* 0x000fe40008000000 */
[----:B------:R-:W-:-:S12]  /*10930*/  ULOP3.LUT UR9, UR36, UR9, URZ, 0x3c, !UPT ;  /* 0x0000000924097292 */ /* 0x000fd8000f8e3c3f */
.L_x_25:
[----:B------:R-:W-:Y:S05]  /*10940*/  @!P0 BRA `(.L_x_19) ;  /* 0x0000000000048947 */ /* 0x000fea0003800000 */
[----:B------:R-:W-:Y:S01]  /*10950*/  BPT.TRAP 0x1 ;  /* 0x000000040000795c */ /* 0x000fe20000300000 */
.L_x_19:
[----:B------:R-:W0:Y:S01]  /*10960*/  S2UR UR10, SR_CgaCtaId ;  /* 0x00000000000a79c3 */ /* 0x000e220000008800 */
[----:B------:R-:W-:Y:S01]  /*10970*/  UMOV UR8, 0x400 ;  /* 0x0000040000087882 */ /* 0x000fe20000000000 */
[----:B------:R-:W-:-:S05]  /*10980*/  IMAD.U32 R3, RZ, RZ, UR9 ;  /* 0x00000009ff037e24 */ /* 0x000fca000f8e00ff */
[----:B------:R-:W-:Y:S01]  /*10990*/  SHF.L.U32 R3, R3, 0x1f, RZ ;  /* 0x0000001f03037819 */ /* 0x000fe200000006ff */
[----:B0-----:R-:W-:-:S04]  /*109a0*/  ULEA UR8, UR10, UR8, 0x18 ;  /* 0x000000080a087291 */ /* 0x001fc8000f8ec03f */
[----:B------:R-:W-:-:S09]  /*109b0*/  ULEA UR10, UR6, UR8, 0x3 ;  /* 0x00000008060a7291 */ /* 0x000fd2000f8e183f */
[----:B------:R0:W1:Y:S01]  /*109c0*/  SYNCS.PHASECHK.TRANS64.TRYWAIT P1, [UR10], R3 ;  /* 0x00000003ff0075a7 */ /* 0x000062000802014a */
[----:B------:R-:W-:Y:S05]  /*109d0*/  @!P0 BRA `(.L_x_20) ;  /* 0x0000000000048947 */ /* 0x000fea0003800000 */
[----:B------:R-:W-:Y:S01]  /*109e0*/  BPT.TRAP 0x1 ;  /* 0x000000040000795c */ /* 0x000fe20000300000 */
.L_x_20:
[----:B-1----:R-:W-:Y:S05]  /*109f0*/  @P1 BRA `(.L_x_21) ;  /* 0x0000000000081947 */ /* 0x002fea0003800000 */
[----:B------:R-:W1:Y:S02]  /*10a00*/  SYNCS.PHASECHK.TRANS64.TRYWAIT P1, [UR10], R3 ;  /* 0x00000003ff0075a7 */ /* 0x000e64000802014a */
[----:B-1----:R-:W-:Y:S05]  /*10a10*/  @!P1 BRA `(.L_x_22) ;  /* 0x0000022400909947 */ /* 0x002fea0003800000 */
.L_x_21:
        /* <DEDUP_REMOVED lines=64> */
[----:B--2---:R-:W2:Y:S04]  /*10e20*/  LDL.LU.64 R24, [R1] ;  /* 0x0000000001187983 */ /* 0x004ea80000300a00 */
        /* <DEDUP_REMOVED lines=63> */
[----:B------:R-:W-:-:S02]  /*11220*/  ULEA UR11, UR6, UR5, 0xd ;  /* 0x00000005060b7291 */ /* 0x000fc4000f8e683f */
[----:B------:R-:W-:Y:S01]  /*11230*/  ULEA UR10, UR6, UR4, 0xd ;  /* 0x00000004060a7291 */ /* 0x000fe2000f8e683f */
[----:B-----5:R-:W-:Y:S01]  /*11240*/  STL [R1+0x2c8], R17 ;  /* 0x0002c81101007387 */ /* 0x020fe20000100800 */
[----:B------:R-:W-:Y:S01]  /*11250*/  UMOV UR15, 0x40000040 ;  /* 0x40000040000f7882 */ /* 0x000fe20000000000 */
[----:B------:R-:W-:Y:S02]  /*11260*/  UMOV UR13, 0x40000040 ;  /* 0x40000040000d7882 */ /* 0x000fe40000000000 */
[----:B------:R-:W-:Y:S01]  /*11270*/  UMOV UR14, UR11 ;  /* 0x0000000b000e7c82 */ /* 0x000fe20008000000 */
[----:B------:R-:W-:Y:S01]  /*11280*/  STL [R1+0x2c4], R16 ;  /* 0x0002c41001007387 */ /* 0x000fe20000100800 */
[----:B------:R-:W-:-:S03]  /*11290*/  UMOV UR12, UR10 ;  /* 0x0000000a000c7c82 */ /* 0x000fc60008000000 */
[----:B------:R3:W-:Y:S04]  /*112a0*/  STL [R1+0x2c0], R2 ;  /* 0x0002c00201007387 */ /* 0x0007e80000100800 */
[----:B------:R4:W-:Y:S01]  /*112b0*/  STL [R1+0x2bc], R0 ;  /* 0x0002bc0001007387 */ /* 0x0009e20000100800 */
[----:B--2---:R-:W-:-:S06]  /*112c0*/  WARPGROUP.ARRIVE ;  /* 0x00000000000079c5 */ /* 0x004fcc0000000000 */
[----:B------:R-:W-:Y:S03]  /*112d0*/  HGMMA.64x256x8.F32.TF32 R24, gdesc[UR12], R24, gsb0 ;  /* 0x07e000000c1879f0 */ /* 0x000fe60008002818 */
[----:B------:R-:W-:Y:S02]  /*112e0*/  WARPGROUP.DEPBAR.LE gsb0, 0x0 ;  /* 0x00008000000079c5 */ /* 0x000fe40000010000 */
[----:B------:R-:W-:Y:S01]  /*112f0*/  STL.64 [R1], R24 ;  /* 0x0000001801007387 */ /* 0x000fe20000100a00 */
[----:B---3--:R-:W-:Y:S01]  /*11300*/  IMAD.MOV.U32 R2, RZ, RZ, R150 ;  /* 0x000000ffff027224 */ /* 0x008fe200078e0096 */
[----:B01----:R-:W-:Y:S01]  /*11310*/  MOV R3, R149 ;  /* 0x0000009500037202 */ /* 0x003fe20000000f00 */
[----:B----4-:R-:W-:Y:S01]  /*11320*/  IMAD.MOV.U32 R0, RZ, RZ, R151 ;  /* 0x000000ffff007224 */ /* 0x010fe200078e0097 */
        /* <DEDUP_REMOVED lines=40> */
[----:B------:R-:W2:Y:S01]  /*115b0*/  LDL.LU.64 R150, [R1+0x17d0] ;  /* 0x0017d00001967983 */ /* 0x000ea20000300a00 */
        /* <DEDUP_REMOVED lines=96> */
[----:B------:R-:W-:-:S03]  /*11bc0*/  IMAD.MOV.U32 R235, RZ, RZ, R46 ;  /* 0x000000ffffeb7224 */ /* 0x000fc600078e002e */
        /* <DEDUP_REMOVED lines=28> */
[----:B0-----:R-:W2:Y:S04]  /*11d90*/  LDL.LU.64 R44, [R1+0x1628] ;  /* 0x00162800012c7983 */ /* 0x001ea80000300a00 */
        /* <DEDUP_REMOVED lines=11> */
[----:B------:R-:W-:-:S02]  /*11e50*/  UMOV UR13, 0x40000040 ;  /* 0x40000040000d7882 */ /* 0x000fc40000000000 */
[----:B------:R-:W-:Y:S01]  /*11e60*/  STL [R1+0x15d0], R162 ;  /* 0x0015d0a201007387 */ /* 0x000fe20000100800 */
[----:B--2---:R-:W-:-:S06]  /*11e70*/  WARPGROUP.ARRIVE ;  /* 0x00000000000079c5 */ /* 0x004fcc0000000000 */
        /* <DEDUP_REMOVED lines=2892> */
[----:B------:R-:W-:Y:S01]  /*1d340*/  IMAD.MOV.U32 R4, RZ, RZ, R148 ;  /* 0x000000ffff047224 */ /* 0x000fe200078e0094 */
[----:B------:R-:W-:Y:S02]  /*1d350*/  MOV R3, R149 ;  /* 0x0000009500037202 */ /* 0x000fe40000000f00 */
[----:B------:R-:W-:Y:S01]  /*1d360*/  STL.64 [R1+0x48], R42 ;  /* 0x0000482a01007387 */ /* 0x000fe20000100a00 */
[----:B------:R-:W-:Y:S01]  /*1d370*/  IMAD.MOV.U32 R6, RZ, RZ, R146 ;  /* 0x000000ffff067224 */ /* 0x000fe200078e0092 */
[----:B------:R-:W-:Y:S02]  /*1d380*/  MOV R5, R147 ;  /* 0x0000009300057202 */ /* 0x000fe40000000f00 */
[----:B------:R0:W-:Y:S01]  /*1d390*/  STL.64 [R1+0x50], R44 ;  /* 0x0000502c01007387 */ /* 0x0001e20000100a00 */
[----:B------:R-:W-:Y:S01]  /*1d3a0*/  IMAD.MOV.U32 R8, RZ, RZ, R144 ;  /* 0x000000ffff087224 */ /* 0x000fe200078e0090 */
[----:B------:R-:W-:-:S02]  /*1d3b0*/  MOV R7, R145 ;  /* 0x0000009100077202 */ /* 0x000fc40000000f00 */
[----:B------:R-:W3:Y:S01]  /*1d3c0*/  LDL.LU.64 R150, [R1+0x780] ;  /* 0x0007800001967983 */ /* 0x000ee20000300a00 */
[----:B------:R-:W-:Y:S01]  /*1d3d0*/  IMAD.MOV.U32 R10, RZ, RZ, R142 ;  /* 0x000000ffff0a7224 */ /* 0x000fe200078e008e */
[----:B------:R-:W-:Y:S02]  /*1d3e0*/  MOV R9, R143 ;  /* 0x0000008f00097202 */ /* 0x000fe40000000f00 */
[----:B------:R-:W3:Y:S01]  /*1d3f0*/  LDL.LU.64 R148, [R1+0x778] ;  /* 0x0007780001947983 */ /* 0x000ee20000300a00 */
[----:B------:R-:W-:Y:S01]  /*1d400*/  IMAD.MOV.U32 R12, RZ, RZ, R140 ;  /* 0x000000ffff0c7224 */ /* 0x000fe200078e008c */
[----:B------:R-:W-:Y:S02]  /*1d410*/  MOV R11, R141 ;  /* 0x0000008d000b7202 */ /* 0x000fe40000000f00 */
[----:B------:R-:W3:Y:S01]  /*1d420*/  LDL.LU.64 R146, [R1+0x770] ;  /* 0x0007700001927983 */ /* 0x000ee20000300a00 */
        /* <DEDUP_REMOVED lines=251> */
[----:B------:R-:W-:-:S02]  /*1e3e0*/  UIADD3 UR12, UR10, 0x1802, URZ ;  /* 0x000018020a0c7890 */ /* 0x000fc4000fffe03f */
        /* <DEDUP_REMOVED lines=506> */
[----:B------:R-:W-:Y:S01]  /*20390*/  UIADD3 UR14, UR11, 0x1806, URZ ;  /* 0x000018060b0e7890 */ /* 0x000fe2000fffe03f */
[----:B------:R0:W5:Y:S01]  /*203a0*/  LDL.LU R17, [R1+0x2c8] ;  /* 0x0002c80001117983 */ /* 0x0001620000300800 */
[----:B------:R-:W-:Y:S01]  /*203b0*/  UIADD3 UR12, UR10, 0x1806, URZ ;  /* 0x000018060a0c7890 */ /* 0x000fe2000fffe03f */
[----:B------:R-:W-:Y:S01]  /*203c0*/  UMOV UR15, 0x40000040 ;  /* 0x40000040000f7882 */ /* 0x000fe20000000000 */
[----:B------:R-:W-:Y:S01]  /*203d0*/  UMOV UR13, 0x40000040 ;  /* 0x40000040000d7882 */ /* 0x000fe20000000000 */
[----:B------:R0:W5:Y:S04]  /*203e0*/  LDL.LU R16, [R1+0x2c4] ;  /* 0x0002c40001107983 */ /* 0x0001680000300800 */
[----:B------:R0:W5:Y:S04]  /*203f0*/  LDL.LU R2, [R1+0x2c0] ;  /* 0x0002c00001027983 */ /* 0x0001680000300800 */
[----:B------:R0:W5:Y:S01]  /*20400*/  LDL.LU R0, [R1+0x2bc] ;  /* 0x0002bc0001007983 */ /* 0x0001620000300800 */
        /* <DEDUP_REMOVED lines=96> */
[----:B------:R-:W-:Y:S01]  /*20a10*/  BPT.TRAP 0x1 ;  /* 0x000000040000795c */ /* 0x000fe20000300000 */
.L_x_23:
[----:B------:R-:W-:Y:S02]  /*20a20*/  UISETP.GT.U32.AND UP0, UPT, UR37, 0x1, UPT ;  /* 0x000000012500788c */ /* 0x000fe4000bf04070 */
[----:B------:R-:W-:-:S04]  /*20a30*/  ULEA UR8, UR7, UR8, 0x3 ;  /* 0x0000000807087291 */ /* 0x000fc8000f8e183f */
[----:B------:R-:W-:Y:S01]  /*20a40*/  UIADD3 UR8, UR8, 0x28, URZ ;  /* 0x0000002808087890 */ /* 0x000fe2000fffe03f */
[----:B------:R-:W-:-:S03]  /*20a50*/  PLOP3.LUT P1, PT, PT, PT, UP0, 0x80, 0x0 ;  /* 0x000000000000781c */ /* 0x000fc60003f2f008 */
[----:B------:R-:W-:-:S09]  /*20a60*/  UPRMT UR8, URZ, 0x654, UR8 ;  /* 0x000006543f087896 */ /* 0x000fd20008000008 */
[----:B------:R-:W-:Y:S01]  /*20a70*/  SYNCS.ARRIVE.TRANS64.RED.A1T0 RZ, [UR8], RZ ;  /* 0x000000ffffff79a7 */ /* 0x000fe20008100408 */
[----:B------:R-:W-:Y:S05]  /*20a80*/  @P1 BRA `(.L_x_24) ;  /* 0x0000000000041947 */ /* 0x000fea0003800000 */
[----:B------:R-:W-:Y:S01]  /*20a90*/  BPT.TRAP 0x1 ;  /* 0x000000040000795c */ /* 0x000fe20000300000 */
.L_x_24:
[----:B------:R-:W-:Y:S01]  /*20aa0*/  UIADD3 UR6, UR6, 0x1, URZ ;  /* 0x0000000106067890 */ /* 0x000fe2000fffe03f */
[C---:B-----5:R-:W-:Y:S01]  /*20ab0*/  ISETP.GT.AND P1, PT, R0.reuse, 0x1, PT ;  /* 0x000000010000780c */ /* 0x060fe20003f24270 */
[----:B------:R-:W-:Y:S01]  /*20ac0*/  UIADD3 UR7, UR7, 0x1, URZ ;  /* 0x0000000107077890 */ /* 0x000fe2000fffe03f */
[----:B------:R-:W-:Y:S01]  /*20ad0*/  VIADD R0, R0, 0xffffffff ;  /* 0xffffffff00007836 */ /* 0x000fe20000000000 */
[----:B------:R-:W-:Y:S02]  /*20ae0*/  UISETP.NE.AND UP0, UPT, UR6, 0x5, UPT ;  /* 0x000000050600788c */ /* 0x000fe4000bf05270 */
[----:B------:R-:W-:Y:S02]  /*20af0*/  UISETP.NE.AND UP1, UPT, UR7, 0x5, UPT ;  /* 0x000000050700788c */ /* 0x000fe4000bf25270 */
[----:B------:R-:W-:Y:S02]  /*20b00*/  USEL UR8, URZ, 0x1, UP0 ;  /* 0x000000013f087887 */ /* 0x000fe40008000000 */
[----:B------:R-:W-:-:S02]  /*20b10*/  USEL UR6, UR6, URZ, UP0 ;  /* 0x0000003f06067287 */ /* 0x000fc40008000000 */
[----:B------:R-:W-:Y:S02]  /*20b20*/  USEL UR7, UR7, URZ, UP1 ;  /* 0x0000003f07077287 */ /* 0x000fe40008800000 */
[----:B------:R-:W-:Y:S01]  /*20b30*/  ULOP3.LUT UR9, UR9, UR8, URZ, 0x3c, !UPT ;  /* 0x0000000809097292 */ /* 0x000fe2000f8e3c3f */
[----:B------:R-:W-:Y:S11]  /*20b40*/  @P1 BRA `(.L_x_25) ;  /* 0xfffffefc007c1947 */ /* 0x000ff6000383ffff */
.L_x_18:
[----:B-----5:R-:W0:Y:S02]  /*20b50*/  LDC R0, c[0x0][0x28c] ;  /* 0x0000a300ff007b82 */ /* 0x020e240000000800 */
[----:B0-----:R-:W-:-:S13]  /*20b60*/  ISETP.GE.AND P1, PT, R0, 0x1, PT ;  /* 0x000000010000780c */ /* 0x001fda0003f26270 */
[----:B------:R-:W-:Y:S05]  /*20b70*/  @!P1 BRA `(.L_x_26) ;  /* 0x00000000004c9947 */ /* 0x000fea0003800000 */
[----:B------:R-:W-:Y:S05]  /*20b80*/  @!P0 BRA `(.L_x_27) ;  /* 0x0000000000048947 */ /* 0x000fea0003800000 */
[----:B------:R-:W-:Y:S01]  /*20b90*/  BPT.TRAP 0x1 ;  /* 0x000000040000795c */ /* 0x000fe20000300000 */
.L_x_27:
[----:B------:R-:W0:Y:S01]  /*20ba0*/  S2UR UR7, SR_CgaCtaId ;  /* 0x00000000000779c3 */ /* 0x000e220000008800 */
[----:B------:R-:W-:-:S04]  /*20bb0*/  UISETP.LT.AND UP0, UPT, UR43, 0x1, UPT ;  /* 0x000000012b00788c */ /* 0x000fc8000bf01270 */
[----:B------:R-:W-:Y:S02]  /*20bc0*/  USEL UR6, UR43, 0x1, UP0 ;  /* 0x000000012b067887 */ /* 0x000fe40008000000 */
[----:B------:R-:W-:Y:S02]  /*20bd0*/  UISETP.GT.U32.AND UP0, UPT, UR37, 0x1, UPT ;  /* 0x000000012500788c */ /* 0x000fe4000bf04070 */
[----:B------:R-:W-:-:S04]  /*20be0*/  UIADD3 UR6, UR39, UR43, -UR6 ;  /* 0x0000002b27067290 */ /* 0x000fc8000fffe806 */
[----:B------:R-:W-:Y:S01]  /*20bf0*/  UIMAD.WIDE.U32 UR4, UR6, -0x33333333, URZ ;  /* 0xcccccccd060478a5 */ /* 0x000fe2000f8e003f */
[----:B------:R-:W-:-:S03]  /*20c00*/  PLOP3.LUT P0, PT, PT, PT, UP0, 0x80, 0x0 ;  /* 0x000000000000781c */ /* 0x000fc60003f0f008 */
[----:B------:R-:W-:-:S03]  /*20c10*/  USHF.R.U32.HI UR4, URZ, 0x2, UR5 ;  /* 0x000000023f047899 */ /* 0x000fc60008011605 */
[----:B------:R-:W-:Y:S01]  /*20c20*/  UMOV UR5, 0x400 ;  /* 0x0000040000057882 */ /* 0x000fe20000000000 */
[----:B------:R-:W-:Y:S02]  /*20c30*/  UIMAD UR6, UR4, -0x5, UR6 ;  /* 0xfffffffb040678a4 */ /* 0x000fe4000f8e0206 */
[----:B0-----:R-:W-:-:S04]  /*20c40*/  ULEA UR5, UR7, UR5, 0x18 ;  /* 0x0000000507057291 */ /* 0x001fc8000f8ec03f */
[----:B------:R-:W-:-:S04]  /*20c50*/  ULEA UR6, UR6, UR5, 0x3 ;  /* 0x0000000506067291 */ /* 0x000fc8000f8e183f */
[----:B------:R-:W-:-:S04]  /*20c60*/  UIADD3 UR6, UR6, 0x28, URZ ;  /* 0x0000002806067890 */ /* 0x000fc8000fffe03f */
[----:B------:R-:W-:-:S09]  /*20c70*/  UPRMT UR6, URZ, 0x654, UR6 ;  /* 0x000006543f067896 */ /* 0x000fd20008000006 */
[----:B------:R-:W-:Y:S01]  /*20c80*/  SYNCS.ARRIVE.TRANS64.RED.A1T0 RZ, [UR6], RZ ;  /* 0x000000ffffff79a7 */ /* 0x000fe20008100406 */
[----:B------:R-:W-:Y:S05]  /*20c90*/  @P0 BRA `(.L_x_26) ;  /* 0x0000000000040947 */ /* 0x000fea0003800000 */
[----:B------:R-:W-:Y:S01]  /*20ca0*/  BPT.TRAP 0x1 ;  /* 0x000000040000795c */ /* 0x000fe20000300000 */
.L_x_26:
[----:B------:R-:W0:Y:S01]  /*20cb0*/  S2R R8, SR_TID.X ;  /* 0x0000000000087919 */ /* 0x000e220000002100 */
[----:B------:R-:W-:Y:S01]  /*20cc0*/  MOV R19, 0x6540 ;  /* 0x0000654000137802 */ /* 0x000fe20000000f00 */
[----:B------:R-:W-:Y:S01]  /*20cd0*/  USHF.R.S32.HI UR10, URZ, 0x1f, UR42 ;  /* 0x0000001f3f0a7899 */ /* 0x000fe2000801142a */
[----:B------:R-:W-:Y:S01]  /*20ce0*/  LOP3.LUT R4, R162, 0x1, RZ, 0xc0, !PT ;  /* 0x00000001a2047812 */ /* 0x000fe200078ec0ff */
[----:B------:R-:W-:Y:S01]  /*20cf0*/  ULDC.64 UR8, c[0x0][0x5d0] ;  /* 0x0001740000087ab9 */ /* 0x000fe20000000a00 */
[----:B------:R-:W-:Y:S01]  /*20d00*/  UIMAD.WIDE UR6, UR40, 0x100, URZ ;  /* 0x00000100280678a5 */ /* 0x000fe2000f8e023f */
[----:B------:R-:W-:Y:S01]  /*20d10*/  IMAD.U32 R6, RZ, RZ, UR8 ;  /* 0x00000008ff067e24 */ /* 0x000fe2000f8e00ff */
[----:B------:R-:W-:Y:S01]  /*20d20*/  UIMAD UR4, UR10, UR8, URZ ;  /* 0x000000080a0472a4 */ /* 0x000fe2000f8e023f */
[----:B------:R-:W-:Y:S01]  /*20d30*/  SHF.L.U32 R3, R4, 0x6, RZ ;  /* 0x0000000604037819 */ /* 0x000fe200000006ff */
[----:B------:R-:W-:Y:S02]  /*20d40*/  USHF.L.U32 UR40, UR40, 0x8, URZ ;  /* 0x0000000828287899 */ /* 0x000fe4000800063f */
[----:B------:R-:W-:Y:S01]  /*20d50*/  UIMAD UR4, UR42, UR9, UR4 ;  /* 0x000000092a0472a4 */ /* 0x000fe2000f8e0204 */
[----:B------:R-:W-:Y:S01]  /*20d60*/  ULDC UR8, c[0x0][0x284] ;  /* 0x0000a10000087ab9 */ /* 0x000fe20000000800 */
[----:B------:R-:W-:Y:S01]  /*20d70*/  UIADD3 UR39, UR43, UR39, URZ ;  /* 0x000000272b277290 */ /* 0x000fe2000fffe03f */
[----:B------:R-:W-:Y:S01]  /*20d80*/  IMAD.U32 R158, RZ, RZ, UR8 ;  /* 0x00000008ff9e7e24 */ /* 0x000fe2000f8e00ff */
[----:B------:R-:W-:-:S02]  /*20d90*/  UISETP.GE.U32.AND UP2, UPT, UR43, 0x5, UPT ;  /* 0x000000052b00788c */ /* 0x000fc4000bf46070 */
[----:B------:R-:W-:-:S04]  /*20da0*/  UISETP.GT.U32.AND UP1, UPT, UR39, 0x4, UPT ;  /* 0x000000042700788c */ /* 0x000fc8000bf24070 */
[----:B------:R-:W-:Y:S01]  /*20db0*/  UISETP.LT.U32.AND UP1, UPT, UR43, 0x5, UP1 ;  /* 0x000000052b00788c */ /* 0x000fe20008f21070 */
[C---:B0-----:R-:W-:Y:S01]  /*20dc0*/  IMAD.SHL.U32 R18, R8.reuse, 0x2, RZ ;  /* 0x0000000208127824 */ /* 0x041fe200078e00ff */
[----:B------:R-:W-:Y:S02]  /*20dd0*/  SHF.R.U32.HI R0, RZ, 0x2, R8 ;  /* 0x00000002ff007819 */ /* 0x000fe40000011608 */
[----:B------:R-:W-:Y:S02]  /*20de0*/  LOP3.LUT R5, R8, 0x60, RZ, 0xc0, !PT ;  /* 0x0000006008057812 */ /* 0x000fe400078ec0ff */
[----:B------:R-:W-:Y:S02]  /*20df0*/  LOP3.LUT R18, R18, 0x6, RZ, 0xc0, !PT ;  /* 0x0000000612127812 */ /* 0x000fe400078ec0ff */
[----:B------:R-:W-:Y:S02]  /*20e00*/  LOP3.LUT R0, R0, 0x7, RZ, 0xc0, !PT ;  /* 0x0000000700007812 */ /* 0x000fe400078ec0ff */
[----:B------:R-:W-:Y:S01]  /*20e10*/  PRMT R18, R18, R19, UR41 ;  /* 0x0000002912127e16 */ /* 0x000fe20008000013 */
[----:B------:R-:W-:Y:S01]  /*20e20*/  USHF.L.U32 UR41, UR41, 0x8, URZ ;  /* 0x0000000829297899 */ /* 0x000fe2000800063f */
[----:B------:R-:W-:-:S02]  /*20e30*/  SHF.R.U32.HI R5, RZ, 0x1, R5 ;  /* 0x00000001ff057819 */ /* 0x000fc40000011605 */
[----:B------:R-:W-:Y:S02]  /*20e40*/  SHF.R.S32.HI R19, RZ, 0x1f, R18 ;  /* 0x0000001fff137819 */ /* 0x000fe40000011412 */
[--C-:B------:R-:W-:Y:S02]  /*20e50*/  LOP3.LUT R3, R3, 0x40, R0.reuse, 0xe2, !PT ;  /* 0x0000004003037812 */ /* 0x100fe400078ee200 */
[----:B------:R-:W-:Y:S01]  /*20e60*/  IADD3 R0, RZ, -R5, -R0 ;  /* 0x80000005ff007210 */ /* 0x000fe20007ffe800 */
[----:B------:R-:W-:Y:S01]  /*20e70*/  IMAD.WIDE.U32 R6, R6, UR42, R18 ;  /* 0x0000002a06067c25 */ /* 0x000fe2000f8e0012 */
[----:B------:R-:W-:-:S03]  /*20e80*/  LOP3.LUT R3, R3, UR6, R5, 0xfe, !PT ;  /* 0x0000000603037c12 */ /* 0x000fc6000f8efe05 */
[----:B------:R-:W-:Y:S01]  /*20e90*/  IMAD R0, R4, -0x40, R0 ;  /* 0xffffffc004007824 */ /* 0x000fe200078e0200 */
[----:B------:R-:W-:Y:S01]  /*20ea0*/  IADD3 R7, R7, UR4, RZ ;  /* 0x0000000407077c10 */ /* 0x000fe2000fffe0ff */
[----:B------:R-:W-:Y:S01]  /*20eb0*/  ULDC UR4, c[0x0][0x288] ;  /* 0x0000a20000047ab9 */ /* 0x000fe20000000800 */
[----:B------:R-:W-:Y:S01]  /*20ec0*/  MOV R4, 0xfffffffe ;  /* 0xfffffffe00047802 */ /* 0x000fe20000000f00 */
[----:B------:R-:W-:Y:S01]  /*20ed0*/  UISETP.GE.AND UP0, UPT, UR41, UR4, UPT ;  /* 0x000000042900728c */ /* 0x000fe2000bf06270 */
[----:B------:R-:W-:Y:S02]  /*20ee0*/  IADD3 R158, R158, -UR40, R0 ;  /* 0x800000289e9e7c10 */ /* 0x000fe4000fffe000 */
[----:B------:R-:W-:Y:S01]  /*20ef0*/  LOP3.LUT R0, R8, 0x3, RZ, 0xc0, !PT ;  /* 0x0000000308007812 */ /* 0x000fe200078ec0ff */
[----:B------:R-:W-:Y:S02]  /*20f00*/  UISETP.GE.OR UP0, UPT, UR40, UR8, UP0 ;  /* 0x000000082800728c */ /* 0x000fe40008706670 */
[----:B------:R-:W-:-:S02]  /*20f10*/  USEL UR8, URZ, 0x1, !UP1 ;  /* 0x000000013f087887 */ /* 0x000fc4000c800000 */
[----:B------:R-:W-:Y:S01]  /*20f20*/  IMAD R0, R0, R4, UR4 ;  /* 0x0000000400007e24 */ /* 0x000fe2000f8e0204 */
[----:B------:R-:W-:Y:S01]  /*20f30*/  UIMAD.WIDE.U32 UR4, UR39, -0x33333333, URZ ;  /* 0xcccccccd270478a5 */ /* 0x000fe2000f8e003f */
[----:B------:R-:W-:Y:S01]  /*20f40*/  PLOP3.LUT P0, PT, PT, PT, UP0, 0x80, 0x0 ;  /* 0x000000000000781c */ /* 0x000fe20003f0f008 */
[----:B------:R-:W-:Y:S01]  /*20f50*/  ULOP3.LUT UR36, UR36, UR8, URZ, 0x3c, !UPT ;  /* 0x0000000824247292 */ /* 0x000fe2000f8e3c3f */
[----:B------:R-:W-:Y:S01]  /*20f60*/  VIADD R0, R0, -UR41 ;  /* 0x8000002900007c36 */ /* 0x000fe20008000000 */
[----:B------:R-:W-:Y:S01]  /*20f70*/  USHF.R.U32.HI UR4, URZ, 0x2, UR5 ;  /* 0x000000023f047899 */ /* 0x000fe20008011605 */
[----:B------:R-:W-:-:S03]  /*20f80*/  UMOV UR40, 0xffffffff ;  /* 0xffffffff00287882 */ /* 0x000fc60000000000 */
[----:B------:R-:W-:Y:S02]  /*20f90*/  UIMAD UR39, UR4, -0x5, UR39 ;  /* 0xfffffffb042778a4 */ /* 0x000fe4000f8e0227 */
[----:B------:R-:W-:-:S04]  /*20fa0*/  @UP2 ULOP3.LUT UR36, UR36, 0x1, UR4, 0x78, !UPT ;  /* 0x0000000124242892 */ /* 0x000fc8000f8e7804 */
[----:B------:R-:W-:Y:S08]  /*20fb0*/  @P0 BRA `(.L_x_28) ;  /* 0x000000fc00a80947 */ /* 0x000ff00003800000 */
[----:B------:R-:W-:Y:S01]  /*20fc0*/  FSETP.NEU.AND P0, PT, R16, RZ, PT ;  /* 0x000000ff1000720b */ /* 0x000fe20003f0d000 */
[----:B------:R-:W-:Y:S01]  /*20fd0*/  ULDC.64 UR8, c[0x0][0x5c8] ;  /* 0x0001720000087ab9 */ /* 0x000fe20000000a00 */
[----:B------:R-:W-:Y:S01]  /*20fe0*/  ISETP.GT.AND P3, PT, R158, RZ, PT ;  /* 0x000000ff9e00720c */ /* 0x000fe20003f64270 */
[----:B------:R-:W-:Y:S01]  /*20ff0*/  UIMAD UR4, UR7, UR8, URZ ;  /* 0x00000008070472a4 */ /* 0x000fe2000f8e023f */
[----:B------:R-:W-:Y:S01]  /*21000*/  MOV R10, UR9 ;  /* 0x00000009000a7c02 */ /* 0x000fe20008000f00 */
[C---:B------:R-:W-:Y:S01]  /*21010*/  IMAD.WIDE.U32 R6, R3.reuse, UR8, R6 ;  /* 0x0000000803067c25 */ /* 0x040fe2000f8e0006 */
[----:B------:R-:W-:Y:S01]  /*21020*/  BSSY B0, `(.L_x_28) ;  /* 0x0000fe3000007945 */ /* 0x000fe20003800000 */
[----:B------:R-:W-:Y:S02]  /*21030*/  ISETP.GT.AND P1, PT, R0, RZ, P3 ;  /* 0x000000ff0000720c */ /* 0x000fe40001f24270 */
[----:B------:R-:W-:-:S04]  /*21040*/  IMAD R10, R3, R10, UR4 ;  /* 0x00000004030a7e24 */ /* 0x000fc8000f8e020a */
[----:B------:R-:W-:Y:S01]  /*21050*/  IMAD.IADD R10, R7, 0x1, R10 ;  /* 0x00000001070a7824 */ /* 0x000fe200078e020a */
[----:B------:R-:W-:Y:S06]  /*21060*/  @!P0 BRA `(.L_x_29) ;  /* 0x000000ac00448947 */ /* 0x000fec0003800000 */
[----:B------:R-:W0:Y:S01]  /*21070*/  LDC.64 R22, c[0x0][0x5b8] ;  /* 0x00016e00ff167b82 */ /* 0x000e220000000a00 */
[----:B------:R-:W2:Y:S01]  /*21080*/  LDL.LU R11, [R1] ;  /* 0x00000000010b7983 */ /* 0x000ea20000300800 */
[----:B------:R-:W-:-:S06]  /*21090*/  ULDC.64 UR4, c[0x0][0x5c0] ;  /* 0x0001700000047ab9 */ /* 0x000fcc0000000a00 */
[----:B------:R-:W1:Y:S08]  /*210a0*/  LDC.64 R14, c[0x0][0x5b0] ;  /* 0x00016c00ff0e7b82 */ /* 0x000e700000000a00 */
[----:B------:R-:W3:Y:S01]  /*210b0*/  LDC.64 R12, c[0x0][0x5a8] ;  /* 0x00016a00ff0c7b82 */ /* 0x000ee20000000a00 */
[C---:B0-----:R-:W-:Y:S02]  /*210c0*/  IMAD R159, R22.reuse, UR10, RZ ;  /* 0x0000000a169f7c24 */ /* 0x041fe4000f8e02ff */
[----:B------:R-:W-:-:S04]  /*210d0*/  IMAD.WIDE.U32 R152, R22, UR42, R18 ;  /* 0x0000002a16987c25 */ /* 0x000fc8000f8e0012 */
[----:B------:R-:W-:Y:S02]  /*210e0*/  IMAD R159, R23, UR42, R159 ;  /* 0x0000002a179f7c24 */ /* 0x000fe4000f8e029f */
[----:B-1----:R-:W-:Y:S02]  /*210f0*/  IMAD R156, R14, UR7, RZ ;  /* 0x000000070e9c7c24 */ /* 0x002fe4000f8e02ff */
[----:B------:R-:W-:Y:S01]  /*21100*/  IMAD.MOV.U32 R20, RZ, RZ, R152 ;  /* 0x000000ffff147224 */ /* 0x000fe200078e0098 */
[----:B------:R-:W-:Y:S01]  /*21110*/  IADD3 R21, R153, R159, RZ ;  /* 0x0000009f99157210 */ /* 0x000fe20007ffe0ff */
[C---:B------:R-:W-:Y:S02]  /*21120*/  IMAD R156, R3.reuse, R15, R156 ;  /* 0x0000000f039c7224 */ /* 0x040fe400078e029c */
[----:B------:R-:W-:-:S05]  /*21130*/  IMAD.WIDE.U32 R4, R3, R14, R20 ;  /* 0x0000000e03047225 */ /* 0x000fca00078e0014 */
[----:B------:R-:W-:Y:S02]  /*21140*/  IADD3 R5, R5, R156, RZ ;  /* 0x0000009c05057210 */ /* 0x000fe40007ffe0ff */
[----:B---3--:R-:W-:-:S04]  /*21150*/  LEA R8, P0, R4, R12, 0x2 ;  /* 0x0000000c04087211 */ /* 0x008fc800078010ff */
[----:B------:R-:W-:-:S05]  /*21160*/  LEA.HI.X R9, R4, R13, R5, 0x2, P0 ;  /* 0x0000000d04097211 */ /* 0x000fca00000f1405 */
[----:B------:R-:W3:Y:S01]  /*21170*/  @P1 LDG.E.LTC128B R23, desc[UR44][R8.64] ;  /* 0x0000002c08171981 */ /* 0x000ee2000c1e1920 */
[C---:B------:R-:W-:Y:S01]  /*21180*/  LEA R4, P0, R6.reuse, UR4, 0x2 ;  /* 0x0000000406047c11 */ /* 0x040fe2000f8010ff */
[----:B------:R-:W-:Y:S03]  /*21190*/  BSSY B1, `(.L_x_30) ;  /* 0x0000010000017945 */ /* 0x000fe60003800000 */
[----:B------:R-:W-:Y:S02]  /*211a0*/  LEA.HI.X R5, R6, UR5, R10, 0x2, P0 ;  /* 0x0000000506057c11 */ /* 0x000fe400080f140a */
[----:B---3--:R-:W-:-:S05]  /*211b0*/  LOP3.LUT R7, R23, 0xffffe000, RZ, 0xc0, !PT ;  /* 0xffffe00017077812 */ /* 0x008fca00078ec0ff */
[----:B------:R-:W-:-:S04]  /*211c0*/  FMUL R7, R7, R16 ;  /* 0x0000001007077220 */ /* 0x000fc80000400000 */
[----:B--2---:R-:W-:-:S05]  /*211d0*/  FFMA R7, R11, R2, R7 ;  /* 0x000000020b077223 */ /* 0x004fca0000000007 */
[----:B------:R-:W-:-:S05]  /*211e0*/  F2FP.TF32.F32.PACK_B R7, R7 ;  /* 0x00000007ff07723e */ /* 0x000fca00024050ff */
[----:B------:R0:W-:Y:S02]  /*211f0*/  @P1 STG.E desc[UR44][R4.64], R7 ;  /* 0x0000000704001986 */ /* 0x0001e4000c10192c */
[----:B0-----:R-:W-:-:S04]  /*21200*/  IMAD.WIDE.U32 R6, R3, R14, R18 ;  /* 0x0000000e03067225 */ /* 0x001fc800078e0012 */
[----:B------:R-:W-:Y:S02]  /*21210*/  IMAD.IADD R7, R156, 0x1, R7 ;  /* 0x000000019c077824 */ /* 0x000fe400078e0207 */
[----:B------:R-:W-:-:S05]  /*21220*/  IMAD.WIDE.U32 R6, R22, UR42, R6 ;  /* 0x0000002a16067c25 */ /* 0x000fca000f8e0006 */
[----:B------:R-:W-:Y:S02]  /*21230*/  IADD3 R7, R159, R7, RZ ;  /* 0x000000079f077210 */ /* 0x000fe40007ffe0ff */
[----:B------:R-:W-:-:S04]  /*21240*/  LEA R10, P0, R6, R12, 0x2 ;  /* 0x0000000c060a7211 */ /* 0x000fc800078010ff */
[----:B------:R-:W-:Y:S02]  /*21250*/  LEA.HI.X R11, R6, R13, R7, 0x2, P0 ;  /* 0x0000000d060b7211 */ /* 0x000fe400000f1407 */
[----:B------:R-:W-:-:S13]  /*21260*/  ISETP.GT.AND P0, PT, R0, 0x1, P3 ;  /* 0x000000010000780c */ /* 0x000fda0001f04270 */
[----:B------:R-:W-:Y:S05]  /*21270*/  @!P0 BRA `(.L_x_31) ;  /* 0x0000000000048947 */ /* 0x000fea0003800000 */
[----:B------:R0:W5:Y:S02]  /*21280*/  LDG.E.LTC128B R23, desc[UR44][R10.64+0x4] ;  /* 0x0000042c0a177981 */ /* 0x000164000c1e1920 */
.L_x_31:
[----:B------:R-:W-:Y:S05]  /*21290*/  BSYNC B1 ;  /* 0x0000000000017941 */ /* 0x000fea0003800000 */
.L_x_30:
[----:B------:R-:W2:Y:S01]  /*212a0*/  LDL.LU R7, [R1+0x4] ;  /* 0x0000040001077983 */ /* 0x000ea20000300800 */
[----:B-----5:R-:W-:Y:S01]  /*212b0*/  LOP3.LUT R6, R23, 0xffffe000, RZ, 0xc0, !PT ;  /* 0xffffe00017067812 */ /* 0x020fe200078ec0ff */
[C---:B------:R-:W-:Y:S01]  /*212c0*/  IMAD.SHL.U32 R154, R14.reuse, 0x8, RZ ;  /* 0x000000080e9a7824 */ /* 0x040fe200078e00ff */
[----:B------:R-:W-:Y:S01]  /*212d0*/  SHF.L.U64.HI R155, R14, 0x3, R15 ;  /* 0x000000030e9b7819 */ /* 0x000fe2000001020f */
[----:B------:R-:W3:Y:S02]  /*212e0*/  LDL.LU R157, [R1+0x8] ;  /* 0x00000800019d7983 */ /* 0x000ee40000300800 */
[----:B------:R-:W-:-:S04]  /*212f0*/  FMUL R6, R6, R16 ;  /* 0x0000001006067220 */ /* 0x000fc80000400000 */
[----:B--2---:R-:W-:-:S05]  /*21300*/  FFMA R6, R7, R2, R6 ;  /* 0x0000000207067223 */ /* 0x004fca0000000006 */
[----:B------:R-:W-:-:S05]  /*21310*/  F2FP.TF32.F32.PACK_B R6, R6 ;  /* 0x00000006ff06723e */ /* 0x000fca00024050ff */
[----:B------:R1:W-:Y:S01]  /*21320*/  @P0 STG.E desc[UR44][R4.64+0x4], R6 ;  /* 0x0000040604000986 */ /* 0x0003e2000c10192c */
[----:B------:R-:W-:-:S04]  /*21330*/  ISETP.GT.AND P0, PT, R158, 0x8, PT ;  /* 0x000000089e00780c */ /* 0x000fc80003f04270 */
[----:B------:R-:W-:Y:S01]  /*21340*/  ISETP.GT.AND P1, PT, R0, RZ, P0 ;  /* 0x000000ff0000720c */ /* 0x000fe20000724270 */
[----:B-1----:R-:W-:-:S05]  /*21350*/  IMAD.WIDE.U32 R6, R3, R14, R154 ;  /* 0x0000000e03067225 */ /* 0x002fca00078e009a */
[----:B------:R-:W-:Y:S02]  /*21360*/  IADD3 R156, R156, R7, RZ ;  /* 0x000000079c9c7210 */ /* 0x000fe40007ffe0ff */
[----:B------:R-:W-:-:S05]  /*21370*/  IADD3 R7, P2, R152, R6, RZ ;  /* 0x0000000698077210 */ /* 0x000fca0007f5e0ff */
[----:B------:R-:W-:Y:S01]  /*21380*/  IMAD.X R9, R156, 0x1, R21, P2 ;  /* 0x000000019c097824 */ /* 0x000fe200010e0615 */
[----:B------:R-:W-:-:S04]  /*21390*/  LEA R8, P2, R7, R12, 0x2 ;  /* 0x0000000c07087211 */ /* 0x000fc800078410ff */
[----:B------:R-:W-:-:S05]  /*213a0*/  LEA.HI.X R9, R7, R13, R9, 0x2, P2 ;  /* 0x0000000d07097211 */ /* 0x000fca00010f1409 */
[----:B------:R1:W2:Y:S01]  /*213b0*/  @P1 LDG.E.LTC128B R23, desc[UR44][R8.64] ;  /* 0x0000002c08171981 */ /* 0x0002a2000c1e1920 */
[----:B------:R-:W-:Y:S01]  /*213c0*/  IADD3 R6, P2, R18, R6, RZ ;  /* 0x0000000612067210 */ /* 0x000fe20007f5e0ff */
[----:B------:R-:W-:Y:S01]  /*213d0*/  IMAD.U32 R160, RZ, RZ, UR9 ;  /* 0x00000009ffa07e24 */ /* 0x000fe2000f8e00ff */
[----:B------:R-:W-:Y:S01]  /*213e0*/  MOV R161, UR8 ;  /* 0x0000000800a17c02 */ /* 0x000fe20008000f00 */
[----:B------:R-:W-:Y:S01]  /*213f0*/  BSSY B1, `(.L_x_32) ;  /* 0x0000013000017945 */ /* 0x000fe20003800000 */
[----:B------:R-:W-:Y:S02]  /*21400*/  IADD3.X R7, R19, R156, RZ, P2, !PT ;  /* 0x0000009c13077210 */ /* 0x000fe400017fe4ff */
[----:B------:R-:W-:Y:S01]  /*21410*/  ISETP.GT.AND P4, PT, R0, 0x1, P0 ;  /* 0x000000010000780c */ /* 0x000fe20000784270 */
[----:B------:R-:W-:Y:S02]  /*21420*/  IMAD.SHL.U32 R161, R161, 0x20, RZ ;  /* 0x00000020a1a17824 */ /* 0x000fe400078e00ff */
[----:B------:R-:W-:-:S04]  /*21430*/  IMAD.WIDE.U32 R6, R22, UR42, R6 ;  /* 0x0000002a16067c25 */ /* 0x000fc8000f8e0006 */
[----:B------:R-:W-:Y:S01]  /*21440*/  IMAD.IADD R7, R159, 0x1, R7 ;  /* 0x000000019f077824 */ /* 0x000fe200078e0207 */
[----:B-1----:R-:W-:-:S04]  /*21450*/  LEA R8, P2, R6, R12, 0x2 ;  /* 0x0000000c06087211 */ /* 0x002fc800078410ff */
[----:B------:R-:W-:Y:S02]  /*21460*/  LEA.HI.X R9, R6, R13, R7, 0x2, P2 ;  /* 0x0000000d06097211 */ /* 0x000fe400010f1407 */
[----:B------:R-:W-:-:S04]  /*21470*/  MOV R6, UR8 ;  /* 0x0000000800067c02 */ /* 0x000fc80008000f00 */
[----:B------:R-:W-:Y:S02]  /*21480*/  SHF.L.U64.HI R160, R6, 0x5, R160 ;  /* 0x0000000506a07819 */ /* 0x000fe400000102a0 */
[----:B------:R-:W-:-:S04]  /*21490*/  IADD3 R6, P2, R161, R4, RZ ;  /* 0x00000004a1067210 */ /* 0x000fc80007f5e0ff */
[----:B------:R-:W-:Y:S02]  /*214a0*/  IADD3.X R7, R160, R5, RZ, P2, !PT ;  /* 0x00000005a0077210 */ /* 0x000fe400017fe4ff */
[----:B--2---:R-:W-:-:S05]  /*214b0*/  LOP3.LUT R156, R23, 0xffffe000, RZ, 0xc0, !PT ;  /* 0xffffe000179c7812 */ /* 0x004fca00078ec0ff */
[----:B------:R-:W-:-:S04]  /*214c0*/  FMUL R156, R156, R16 ;  /* 0x000000109c9c7220 */ /* 0x000fc80000400000 */
[----:B---3--:R-:W-:-:S05]  /*214d0*/  FFMA R156, R157, R2, R156 ;  /* 0x000000029d9c7223 */ /* 0x008fca000000009c */
[----:B------:R-:W-:-:S05]  /*214e0*/  F2FP.TF32.F32.PACK_B R156, R156 ;  /* 0x0000009cff9c723e */ /* 0x000fca00024050ff */
[----:B------:R1:W-:Y:S01]  /*214f0*/  @P1 STG.E desc[UR44][R6.64], R156 ;  /* 0x0000009c06001986 */ /* 0x0003e2000c10192c */
[----:B------:R-:W-:Y:S05]  /*21500*/  @!P4 BRA `(.L_x_33) ;  /* 0x000000000004c947 */ /* 0x000fea0003800000 */
[----:B------:R2:W5:Y:S02]  /*21510*/  LDG.E.LTC128B R23, desc[UR44][R8.64+0x4] ;  /* 0x0000042c08177981 */ /* 0x000564000c1e1920 */
.L_x_33:
[----:B------:R-:W-:Y:S05]  /*21520*/  BSYNC B1 ;  /* 0x0000000000017941 */ /* 0x000fea0003800000 */
.L_x_32:
[----:B------:R-:W3:Y:S01]  /*21530*/  LDL.LU R157, [R1+0xc] ;  /* 0x00000c00019d7983 */ /* 0x000ee20000300800 */
[----:B-1---5:R-:W-:Y:S01]  /*21540*/  LOP3.LUT R156, R23, 0xffffe000, RZ, 0xc0, !PT ;  /* 0xffffe000179c7812 */ /* 0x022fe200078ec0ff */
[----:B------:R-:W-:Y:S01]  /*21550*/  BSSY B1, `(.L_x_34) ;  /* 0x0000009000017945 */ /* 0x000fe20003800000 */
[----:B------:R-:W-:-:S03]  /*21560*/  ISETP.GT.AND P1, PT, R0, 0x8, P3 ;  /* 0x000000080000780c */ /* 0x000fc60001f24270 */
[----:B------:R-:W-:-:S04]  /*21570*/  FMUL R156, R156, R16 ;  /* 0x000000109c9c7220 */ /* 0x000fc80000400000 */
[----:B---3--:R-:W-:-:S05]  /*21580*/  FFMA R156, R157, R2, R156 ;  /* 0x000000029d9c7223 */ /* 0x008fca000000009c */
[----:B------:R-:W-:-:S05]  /*21590*/  F2FP.TF32.F32.PACK_B R156, R156 ;  /* 0x0000009cff9c723e */ /* 0x000fca00024050ff */
[----:B------:R1:W-:Y:S02]  /*215a0*/  @P4 STG.E desc[UR44][R6.64+0x4], R156 ;  /* 0x0000049c06004986 */ /* 0x0003e4000c10192c */
[----:B-1----:R-:W-:Y:S01]  /*215b0*/  IMAD.MOV.U32 R156, RZ, RZ, R23 ;  /* 0x000000ffff9c7224 */ /* 0x002fe200078e0017 */
[----:B------:R-:W-:Y:S06]  /*215c0*/  @!P1 BRA `(.L_x_35) ;  /* 0x0000000000049947 */ /* 0x000fec0003800000 */
[----:B------:R1:W5:Y:S02]  /*215d0*/  LDG.E.LTC128B R156, desc[UR44][R10.64+0x20] ;  /* 0x0000202c0a9c7981 */ /* 0x000364000c1e1920 */
.L_x_35:
[----:B------:R-:W-:Y:S05]  /*215e0*/  BSYNC B1 ;  /* 0x0000000000017941 */ /* 0x000fea0003800000 */
.L_x_34:
[----:B------:R-:W3:Y:S01]  /*215f0*/  LDL.LU R157, [R1+0x10] ;  /* 0x00001000019d7983 */ /* 0x000ee20000300800 */
[----:B-----5:R-:W-:Y:S01]  /*21600*/  LOP3.LUT R23, R156, 0xffffe000, RZ, 0xc0, !PT ;  /* 0xffffe0009c177812 */ /* 0x020fe200078ec0ff */
[----:B------:R-:W-:Y:S01]  /*21610*/  BSSY B1, `(.L_x_36) ;  /* 0x0000008000017945 */ /* 0x000fe20003800000 */
[----:B------:R-:W-:-:S03]  /*21620*/  ISETP.GT.AND P2, PT, R0, 0x9, P3 ;  /* 0x000000090000780c */ /* 0x000fc60001f44270 */
[----:B------:R-:W-:-:S04]  /*21630*/  FMUL R23, R23, R16 ;  /* 0x0000001017177220 */ /* 0x000fc80000400000 */
[----:B---3--:R-:W-:-:S05]  /*21640*/  FFMA R23, R157, R2, R23 ;  /* 0x000000029d177223 */ /* 0x008fca0000000017 */
[----:B------:R-:W-:-:S05]  /*21650*/  F2FP.TF32.F32.PACK_B R23, R23 ;  /* 0x00000017ff17723e */ /* 0x000fca00024050ff */
[----:B------:R3:W-:Y:S01]  /*21660*/  @P1 STG.E desc[UR44][R4.64+0x20], R23 ;  /* 0x0000201704001986 */ /* 0x0007e2000c10192c */
[----:B------:R-:W-:Y:S05]  /*21670*/  @!P2 BRA `(.L_x_37) ;  /* 0x000000000004a947 */ /* 0x000fea0003800000 */
[----:B------:R4:W5:Y:S02]  /*21680*/  LDG.E.LTC128B R156, desc[UR44][R10.64+0x24] ;  /* 0x0000242c0a9c7981 */ /* 0x000964000c1e1920 */
.L_x_37:
[----:B------:R-:W-:Y:S05]  /*21690*/  BSYNC B1 ;  /* 0x0000000000017941 */ /* 0x000fea0003800000 */
.L_x_36:
[----:B------:R-:W2:Y:S01]  /*216a0*/  LDL.LU R157, [R1+0x14] ;  /* 0x00001400019d7983 */ /* 0x000ea20000300800 */
[----:B---3-5:R-:W-:Y:S01]  /*216b0*/  LOP3.LUT R23, R156, 0xffffe000, RZ, 0xc0, !PT ;  /* 0xffffe0009c177812 */ /* 0x028fe200078ec0ff */
[----:B------:R-:W-:Y:S01]  /*216c0*/  BSSY B1, `(.L_x_38) ;  /* 0x0000008000017945 */ /* 0x000fe20003800000 */
[----:B------:R-:W-:-:S03]  /*216d0*/  ISETP.GT.AND P1, PT, R0, 0x8, P0 ;  /* 0x000000080000780c */ /* 0x000fc60000724270 */
[----:B------:R-:W-:-:S04]  /*216e0*/  FMUL R23, R23, R16 ;  /* 0x0000001017177220 */ /* 0x000fc80000400000 */
[----:B--2---:R-:W-:-:S05]  /*216f0*/  FFMA R23, R157, R2, R23 ;  /* 0x000000029d177223 */ /* 0x004fca0000000017 */
[----:B------:R-:W-:-:S05]  /*21700*/  F2FP.TF32.F32.PACK_B R23, R23 ;  /* 0x00000017ff17723e */ /* 0x000fca00024050ff */
[----:B------:R2:W-:Y:S01]  /*21710*/  @P2 STG.E desc[UR44][R4.64+0x24], R23 ;  /* 0x0000241704002986 */ /* 0x0005e2000c10192c */
[----:B------:R-:W-:Y:S05]  /*21720*/  @!P1 BRA `(.L_x_39) ;  /* 0x0000000000049947 */ /* 0x000fea0003800000 */
[----:B------:R3:W5:Y:S02]  /*21730*/  LDG.E.LTC128B R156, desc[UR44][R8.64+0x20] ;  /* 0x0000202c089c7981 */ /* 0x000764000c1e1920 */
.L_x_39:
[----:B------:R-:W-:Y:S05]  /*21740*/  BSYNC B1 ;  /* 0x0000000000017941 */ /* 0x000fea0003800000 */
.L_x_38:
[----:B------:R-:W4:Y:S01]  /*21750*/  LDL.LU R157, [R1+0x18] ;  /* 0x00001800019d7983 */ /* 0x000f220000300800 */
[----:B--2--5:R-:W-:Y:S01]  /*21760*/  LOP3.LUT R23, R156, 0xffffe000, RZ, 0xc0, !PT ;  /* 0xffffe0009c177812 */ /* 0x024fe200078ec0ff */
[----:B------:R-:W-:Y:S01]  /*21770*/  BSSY B1, `(.L_x_40) ;  /* 0x0000008000017945 */ /* 0x000fe20003800000 */
[----:B------:R-:W-:-:S03]  /*21780*/  ISETP.GT.AND P2, PT, R0, 0x9, P0 ;  /* 0x000000090000780c */ /* 0x000fc60000744270 */
[----:B------:R-:W-:-:S04]  /*21790*/  FMUL R23, R23, R16 ;  /* 0x0000001017177220 */ /* 0x000fc80000400000 */
[----:B----4-:R-:W-:-:S05]  /*217a0*/  FFMA R23, R157, R2, R23 ;  /* 0x000000029d177223 */ /* 0x010fca0000000017 */
[----:B------:R-:W-:-:S05]  /*217b0*/  F2FP.TF32.F32.PACK_B R23, R23 ;  /* 0x00000017ff17723e */ /* 0x000fca00024050ff */
[----:B------:R2:W-:Y:S01]  /*217c0*/  @P1 STG.E desc[UR44][R6.64+0x20], R23 ;  /* 0x0000201706001986 */ /* 0x0005e2000c10192c */
[----:B------:R-:W-:Y:S05]  /*217d0*/  @!P2 BRA `(.L_x_41) ;  /* 0x000000000004a947 */ /* 0x000fea0003800000 */
[----:B------:R4:W5:Y:S02]  /*217e0*/  LDG.E.LTC128B R156, desc[UR44][R8.64+0x24] ;  /* 0x0000242c089c7981 */ /* 0x000964000c1e1920 */
.L_x_41:
[----:B------:R-:W-:Y:S05]  /*217f0*/  BSYNC B1 ;  /* 0x0000000000017941 */ /* 0x000fea0003800000 */
.L_x_40:
[----:B------:R-:W3:Y:S01]  /*21800*/  LDL.LU R157, [R1+0x1c] ;  /* 0x00001c00019d7983 */ /* 0x000ee20000300800 */
[----:B--2--5:R-:W-:Y:S01]  /*21810*/  LOP3.LUT R23, R156, 0xffffe000, RZ, 0xc0, !PT ;  /* 0xffffe0009c177812 */ /* 0x024fe200078ec0ff */
        /* <DEDUP_REMOVED lines=8> */
.L_x_43:
[----:B------:R-:W-:Y:S05]  /*218a0*/  BSYNC B1 ;  /* 0x0000000000017941 */ /* 0x000fea0003800000 */
.L_x_42:
        /* <DEDUP_REMOVED lines=10> */
.L_x_45:
[----:B------:R-:W-:Y:S05]  /*21950*/  BSYNC B1 ;  /* 0x0000000000017941 */ /* 0x000fea0003800000 */
.L_x_44:
        /* <DEDUP_REMOVED lines=10> */
.L_x_47:
[----:B------:R-:W-:Y:S05]  /*21a00*/  BSYNC B1 ;  /* 0x0000000000017941 */ /* 0x000fea0003800000 */
.L_x_46:
        /* <DEDUP_REMOVED lines=10> */
.L_x_49:
[----:B------:R-:W-:Y:S05]  /*21ab0*/  BSYNC B1 ;  /* 0x0000000000017941 */ /* 0x000fea0003800000 */
.L_x_48:
        /* <DEDUP_REMOVED lines=10> */
.L_x_51:
[----:B------:R-:W-:Y:S05]  /*21b60*/  BSYNC B1 ;  /* 0x0000000000017941 */ /* 0x000fea0003800000 */
.L_x_50:
        /* <DEDUP_REMOVED lines=10> */
.L_x_53:
[----:B------:R-:W-:Y:S05]  /*21c10*/  BSYNC B1 ;  /* 0x0000000000017941 */ /* 0x000fea0003800000 */
.L_x_52:
        /* <DEDUP_REMOVED lines=10> */
.L_x_55:
[----:B------:R-:W-:Y:S05]  /*21cc0*/  BSYNC B1 ;  /* 0x0000000000017941 */ /* 0x000fea0003800000 */
.L_x_54:
        /* <DEDUP_REMOVED lines=10> */
.L_x_57:
[----:B------:R-:W-:Y:S05]  /*21d70*/  BSYNC B1 ;  /* 0x0000000000017941 */ /* 0x000fea0003800000 */
.L_x_56:
        /* <DEDUP_REMOVED lines=10> */
.L_x_59:
[----:B------:R-:W-:Y:S05]  /*21e20*/  BSYNC B1 ;  /* 0x0000000000017941 */ /* 0x000fea0003800000 */
.L_x_58:
        /* <DEDUP_REMOVED lines=10> */
.L_x_61:
[----:B------:R-:W-:Y:S05]  /*21ed0*/  BSYNC B1 ;  /* 0x0000000000017941 */ /* 0x000fea0003800000 */
.L_x_60:
        /* <DEDUP_REMOVED lines=10> */
.L_x_63:
[----:B------:R-:W-:Y:S05]  /*21f80*/  BSYNC B1 ;  /* 0x0000000000017941 */ /* 0x000fea0003800000 */
.L_x_62:
        /* <DEDUP_REMOVED lines=10> */
.L_x_65:
[----:B------:R-:W-:Y:S05]  /*22030*/  BSYNC B1 ;  /* 0x0000000000017941 */ /* 0x000fea0003800000 */
.L_x_64:
        /* <DEDUP_REMOVED lines=10> */
.L_x_67:
[----:B------:R-:W-:Y:S05]  /*220e0*/  BSYNC B1 ;  /* 0x0000000000017941 */ /* 0x000fea0003800000 */
.L_x_66:
        /* <DEDUP_REMOVED lines=10> */
.L_x_69:
[----:B------:R-:W-:Y:S05]  /*22190*/  BSYNC B1 ;  /* 0x0000000000017941 */ /* 0x000fea0003800000 */
.L_x_68:
        /* <DEDUP_REMOVED lines=10> */
.L_x_71:
[----:B------:R-:W-:Y:S05]  /*22240*/  BSYNC B1 ;  /* 0x0000000000017941 */ /* 0x000fea0003800000 */
.L_x_70:
        /* <DEDUP_REMOVED lines=10> */
.L_x_73:
[----:B------:R-:W-:Y:S05]  /*222f0*/  BSYNC B1 ;  /* 0x0000000000017941 */ /* 0x000fea0003800000 */
.L_x_72:
        /* <DEDUP_REMOVED lines=10> */
.L_x_75:
[----:B------:R-:W-:Y:S05]  /*223a0*/  BSYNC B1 ;  /* 0x0000000000017941 */ /* 0x000fea0003800000 */
.L_x_74:
        /* <DEDUP_REMOVED lines=10> */
.L_x_77:
[----:B------:R-:W-:Y:S05]  /*22450*/  BSYNC B1 ;  /* 0x0000000000017941 */ /* 0x000fea0003800000 */
.L_x_76:
        /* <DEDUP_REMOVED lines=10> */
.L_x_79:
[----:B------:R-:W-:Y:S05]  /*22500*/  BSYNC B1 ;  /* 0x0000000000017941 */ /* 0x000fea0003800000 */
.L_x_78:
        /* <DEDUP_REMOVED lines=10> */
.L_x_81:
[----:B------:R-:W-:Y:S05]  /*225b0*/  BSYNC B1 ;  /* 0x0000000000017941 */ /* 0x000fea0003800000 */
.L_x_80:
        /* <DEDUP_REMOVED lines=10> */
.L_x_83:
[----:B------:R-:W-:Y:S05]  /*22660*/  BSYNC B1 ;  /* 0x0000000000017941 */ /* 0x000fea0003800000 */
.L_x_82:
        /* <DEDUP_REMOVED lines=10> */
.L_x_85:
[----:B------:R-:W-:Y:S05]  /*22710*/  BSYNC B1 ;  /* 0x0000000000017941 */ /* 0x000fea0003800000 */
.L_x_84:
        /* <DEDUP_REMOVED lines=10> */
.L_x_87:
[----:B------:R-:W-:Y:S05]  /*227c0*/  BSYNC B1 ;  /* 0x0000000000017941 */ /* 0x000fea0003800000 */
.L_x_86:
        /* <DEDUP_REMOVED lines=10> */
.L_x_89:
[----:B------:R-:W-:Y:S05]  /*22870*/  BSYNC B1 ;  /* 0x0000000000017941 */ /* 0x000fea0003800000 */
.L_x_88:
        /* <DEDUP_REMOVED lines=10> */
.L_x_91:
[----:B------:R-:W-:Y:S05]  /*22920*/  BSYNC B1 ;  /* 0x0000000000017941 */ /* 0x000fea0003800000 */
.L_x_90:
        /* <DEDUP_REMOVED lines=10> */
.L_x_93:
[----:B------:R-:W-:Y:S05]  /*229d0*/  BSYNC B1 ;  /* 0x0000000000017941 */ /* 0x000fea0003800000 */
.L_x_92:
        /* <DEDUP_REMOVED lines=10> */
.L_x_95:
[----:B------:R-:W-:Y:S05]  /*22a80*/  BSYNC B1 ;  /* 0x0000000000017941 */ /* 0x000fea0003800000 */
.L_x_94:
        /* <DEDUP_REMOVED lines=10> */
.L_x_97:
[----:B------:R-:W-:Y:S05]  /*22b30*/  BSYNC B1 ;  /* 0x0000000000017941 */ /* 0x000fea0003800000 */
.L_x_96:
        /* <DEDUP_REMOVED lines=10> */
.L_x_99:
[----:B------:R-:W-:Y:S05]  /*22be0*/  BSYNC B1 ;  /* 0x0000000000017941 */ /* 0x000fea0003800000 */
.L_x_98:
        /* <DEDUP_REMOVED lines=10> */
.L_x_101:
[----:B------:R-:W-:Y:S05]  /*22c90*/  BSYNC B1 ;  /* 0x0000000000017941 */ /* 0x000fea0003800000 */
.L_x_100:
        /* <DEDUP_REMOVED lines=10> */
.L_x_103:
[----:B------:R-:W-:Y:S05]  /*22d40*/  BSYNC B1 ;  /* 0x0000000000017941 */ /* 0x000fea0003800000 */
.L_x_102:
        /* <DEDUP_REMOVED lines=10> */
.L_x_105:
[----:B------:R-:W-:Y:S05]  /*22df0*/  BSYNC B1 ;  /* 0x0000000000017941 */ /* 0x000fea0003800000 */
.L_x_104:
        /* <DEDUP_REMOVED lines=10> */
.L_x_107:
[----:B------:R-:W-:Y:S05]  /*22ea0*/  BSYNC B1 ;  /* 0x0000000000017941 */ /* 0x000fea0003800000 */
.L_x_106:
        /* <DEDUP_REMOVED lines=10> */
.L_x_109:
[----:B------:R-:W-:Y:S05]  /*22f50*/  BSYNC B1 ;  /* 0x0000000000017941 */ /* 0x000fea0003800000 */
.L_x_108:
        /* <DEDUP_REMOVED lines=10> */
.L_x_111:
[----:B------:R-:W-:Y:S05]  /*23000*/  BSYNC B1 ;  /* 0x0000000000017941 */ /* 0x000fea0003800000 */
.L_x_110:
        /* <DEDUP_REMOVED lines=10> */
.L_x_113:
[----:B------:R-:W-:Y:S05]  /*230b0*/  BSYNC B1 ;  /* 0x0000000000017941 */ /* 0x000fea0003800000 */
.L_x_112:
        /* <DEDUP_REMOVED lines=10> */
.L_x_115:
[----:B------:R-:W-:Y:S05]  /*23160*/  BSYNC B1 ;  /* 0x0000000000017941 */ /* 0x000fea0003800000 */
.L_x_114:
        /* <DEDUP_REMOVED lines=10> */
.L_x_117:
[----:B------:R-:W-:Y:S05]  /*23210*/  BSYNC B1 ;  /* 0x0000000000017941 */ /* 0x000fea0003800000 */
.L_x_116:
        /* <DEDUP_REMOVED lines=10> */
.L_x_119:
[----:B------:R-:W-:Y:S05]  /*232c0*/  BSYNC B1 ;  /* 0x0000000000017941 */ /* 0x000fea0003800000 */
.L_x_118:
        /* <DEDUP_REMOVED lines=10> */
.L_x_121:
[----:B------:R-:W-:Y:S05]  /*23370*/  BSYNC B1 ;  /* 0x0000000000017941 */ /* 0x000fea0003800000 */
.L_x_120:
[----:B--2---:R-:W2:Y:S01]  /*23380*/  LDL.LU R23, [R1+0xbc] ;  /* 0x0000bc0001177983 */ /* 0x004ea20000300800 */
[----:B-----5:R-:W-:Y:S01]  /*23390*/  LOP3.LUT R157, R156, 0xffffe000, RZ, 0xc0, !PT ;  /* 0xffffe0009c9d7812 */ /* 0x020fe200078ec0ff */
[----:B------:R-:W-:Y:S01]  /*233a0*/  BSSY B1, `(.L_x_122) ;  /* 0x0000009000017945 */ /* 0x000fe20003800000 */
[----:B------:R-:W-:-:S03]  /*233b0*/  ISETP.GT.AND P1, PT, R0, 0x60, P3 ;  /* 0x000000600000780c */ /* 0x000fc60001f24270 */
[----:B------:R-:W-:-:S04]  /*233c0*/  FMUL R157, R157, R16 ;  /* 0x000000109d9d7220 */ /* 0x000fc80000400000 */
[----:B--2---:R-:W-:Y:S01]  /*233d0*/  FFMA R157, R23, R2, R157 ;  /* 0x00000002179d7223 */ /* 0x004fe2000000009d */
[----:B------:R-:W-:-:S04]  /*233e0*/  MOV R23, R156 ;  /* 0x0000009c00177202 */ /* 0x000fc80000000f00 */
[----:B------:R-:W-:-:S05]  /*233f0*/  F2FP.TF32.F32.PACK_B R157, R157 ;  /* 0x0000009dff9d723e */ /* 0x000fca00024050ff */
[----:B------:R2:W-:Y:S01]  /*23400*/  @P2 STG.E desc[UR44][R6.64+0x164], R157 ;  /* 0x0001649d06002986 */ /* 0x0005e2000c10192c */
[----:B------:R-:W-:Y:S05]  /*23410*/  @!P1 BRA `(.L_x_123) ;  /* 0x0000000000049947 */ /* 0x000fea0003800000 */
[----:B------:R0:W5:Y:S02]  /*23420*/  LDG.E.LTC128B R23, desc[UR44][R10.64+0x180] ;  /* 0x0001802c0a177981 */ /* 0x000164000c1e1920 */
.L_x_123:
[----:B------:R-:W-:Y:S05]  /*23430*/  BSYNC B1 ;  /* 0x0000000000017941 */ /* 0x000fea0003800000 */
.L_x_122:
[----:B--2---:R-:W2:Y:S01]  /*23440*/  LDL.LU R157, [R1+0xc0] ;  /* 0x0000c000019d7983 */ /* 0x004ea20000300800 */
[----:B-----5:R-:W-:Y:S01]  /*23450*/  LOP3.LUT R156, R23, 0xffffe000, RZ, 0xc0, !PT ;  /* 0xffffe000179c7812 */ /* 0x020fe200078ec0ff */
        /* <DEDUP_REMOVED lines=8> */
.L_x_125:
[----:B------:R-:W-:Y:S05]  /*234e0*/  BSYNC B1 ;  /* 0x0000000000017941 */ /* 0x000fea0003800000 */
.L_x_124:
        /* <DEDUP_REMOVED lines=10> */
.L_x_127:
[----:B------:R-:W-:Y:S05]  /*23590*/  BSYNC B1 ;  /* 0x0000000000017941 */ /* 0x000fea0003800000 */
.L_x_126:
        /* <DEDUP_REMOVED lines=10> */
.L_x_129:
[----:B------:R-:W-:Y:S05]  /*23640*/  BSYNC B1 ;  /* 0x0000000000017941 */ /* 0x000fea0003800000 */
.L_x_128:
        /* <DEDUP_REMOVED lines=10> */
.L_x_131:
[----:B------:R-:W-:Y:S05]  /*236f0*/  BSYNC B1 ;  /* 0x0000000000017941 */ /* 0x000fea0003800000 */
.L_x_130:
        /* <DEDUP_REMOVED lines=10> */
.L_x_133:
[----:B------:R-:W-:Y:S05]  /*237a0*/  BSYNC B1 ;  /* 0x0000000000017941 */ /* 0x000fea0003800000 */
.L_x_132:
        /* <DEDUP_REMOVED lines=10> */
.L_x_135:
[----:B------:R-:W-:Y:S05]  /*23850*/  BSYNC B1 ;  /* 0x0000000000017941 */ /* 0x000fea0003800000 */
.L_x_134:
        /* <DEDUP_REMOVED lines=10> */
.L_x_137:
[----:B------:R-:W-:Y:S05]  /*23900*/  BSYNC B1 ;  /* 0x0000000000017941 */ /* 0x000fea0003800000 */
.L_x_136:
        /* <DEDUP_REMOVED lines=10> */
.L_x_139:
[----:B------:R-:W-:Y:S05]  /*239b0*/  BSYNC B1 ;  /* 0x0000000000017941 */ /* 0x000fea0003800000 */
.L_x_138:
        /* <DEDUP_REMOVED lines=10> */
.L_x_141:
[----:B------:R-:W-:Y:S05]  /*23a60*/  BSYNC B1 ;  /* 0x0000000000017941 */ /* 0x000fea0003800000 */
.L_x_140:
        /* <DEDUP_REMOVED lines=10> */
.L_x_143:
[----:B------:R-:W-:Y:S05]  /*23b10*/  BSYNC B1 ;  /* 0x0000000000017941 */ /* 0x000fea0003800000 */
.L_x_142:
        /* <DEDUP_REMOVED lines=10> */
.L_x_145:
[----:B------:R-:W-:Y:S05]  /*23bc0*/  BSYNC B1 ;  /* 0x0000000000017941 */ /* 0x000fea0003800000 */
.L_x_144:
        /* <DEDUP_REMOVED lines=10> */
.L_x_147:
[----:B------:R-:W-:Y:S05]  /*23c70*/  BSYNC B1 ;  /* 0x0000000000017941 */ /* 0x000fea0003800000 */
.L_x_146:
        /* <DEDUP_REMOVED lines=10> */
.L_x_149:
[----:B------:R-:W-:Y:S05]  /*23d20*/  BSYNC B1 ;  /* 0x0000000000017941 */ /* 0x000fea0003800000 */
.L_x_148:
        /* <DEDUP_REMOVED lines=10> */
.L_x_151:
[----:B------:R-:W-:Y:S05]  /*23dd0*/  BSYNC B1 ;  /* 0x0000000000017941 */ /* 0x000fea0003800000 */
.L_x_150:
        /* <DEDUP_REMOVED lines=10> */
.L_x_153:
[----:B------:R-:W-:Y:S05]  /*23e80*/  BSYNC B1 ;  /* 0x0000000000017941 */ /* 0x000fea0003800000 */
.L_x_152:
        /* <DEDUP_REMOVED lines=10> */
.L_x_155:
[----:B------:R-:W-:Y:S05]  /*23f30*/  BSYNC B1 ;  /* 0x0000000000017941 */ /* 0x000fea0003800000 */
.L_x_154:
        /* <DEDUP_REMOVED lines=10> */
.L_x_157:
[----:B------:R-:W-:Y:S05]  /*23fe0*/  BSYNC B1 ;  /* 0x0000000000017941 */ /* 0x000fea0003800000 */
.L_x_156:
        /* <DEDUP_REMOVED lines=10> */
.L_x_159:
[----:B------:R-:W-:Y:S05]  /*24090*/  BSYNC B1 ;  /* 0x0000000000017941 */ /* 0x000fea0003800000 */
.L_x_158:
        /* <DEDUP_REMOVED lines=10> */
.L_x_161:
[----:B------:R-:W-:Y:S05]  /*24140*/  BSYNC B1 ;  /* 0x0000000000017941 */ /* 0x000fea0003800000 */
.L_x_160:
        /* <DEDUP_REMOVED lines=10> */
.L_x_163:
[----:B------:R-:W-:Y:S05]  /*241f0*/  BSYNC B1 ;  /* 0x0000000000017941 */ /* 0x000fea0003800000 */
.L_x_162:
        /* <DEDUP_REMOVED lines=10> */
.L_x_165:
[----:B------:R-:W-:Y:S05]  /*242a0*/  BSYNC B1 ;  /* 0x0000000000017941 */ /* 0x000fea0003800000 */
.L_x_164:
        /* <DEDUP_REMOVED lines=10> */
.L_x_167:
[----:B------:R-:W-:Y:S05]  /*24350*/  BSYNC B1 ;  /* 0x0000000000017941 */ /* 0x000fea0003800000 */
.L_x_166:
        /* <DEDUP_REMOVED lines=10> */
.L_x_169:
[----:B------:R-:W-:Y:S05]  /*24400*/  BSYNC B1 ;  /* 0x0000000000017941 */ /* 0x000fea0003800000 */
.L_x_168:
        /* <DEDUP_REMOVED lines=10> */
.L_x_171:
[----:B------:R-:W-:Y:S05]  /*244b0*/  BSYNC B1 ;  /* 0x0000000000017941 */ /* 0x000fea0003800000 */
.L_x_170:
        /* <DEDUP_REMOVED lines=10> */
.L_x_173:
[----:B------:R-:W-:Y:S05]  /*24560*/  BSYNC B1 ;  /* 0x0000000000017941 */ /* 0x000fea0003800000 */
.L_x_172:
        /* <DEDUP_REMOVED lines=10> */
.L_x_175:
[----:B------:R-:W-:Y:S05]  /*24610*/  BSYNC B1 ;  /* 0x0000000000017941 */ /* 0x000fea0003800000 */
.L_x_174:
        /* <DEDUP_REMOVED lines=10> */
.L_x_177:
[----:B------:R-:W-:Y:S05]  /*246c0*/  BSYNC B1 ;  /* 0x0000000000017941 */ /* 0x000fea0003800000 */
.L_x_176:
        /* <DEDUP_REMOVED lines=10> */
.L_x_179:
[----:B------:R-:W-:Y:S05]  /*24770*/  BSYNC B1 ;  /* 0x0000000000017941 */ /* 0x000fea0003800000 */
.L_x_178:
        /* <DEDUP_REMOVED lines=10> */
.L_x_181:
[----:B------:R-:W-:Y:S05]  /*24820*/  BSYNC B1 ;  /* 0x0000000000017941 */ /* 0x000fea0003800000 */
.L_x_180:
        /* <DEDUP_REMOVED lines=10> */
.L_x_183:
[----:B------:R-:W-:Y:S05]  /*248d0*/  BSYNC B1 ;  /* 0x0000000000017941 */ /* 0x000fea0003800000 */
.L_x_182:
        /* <DEDUP_REMOVED lines=10> */
.L_x_185:
[----:B------:R-:W-:Y:S05]  /*24980*/  BSYNC B1 ;  /* 0x0000000000017941 */ /* 0x000fea0003800000 */
.L_x_184:
        /* <DEDUP_REMOVED lines=10> */
.L_x_187:
[----:B------:R-:W-:Y:S05]  /*24a30*/  BSYNC B1 ;  /* 0x0000000000017941 */ /* 0x000fea0003800000 */
.L_x_186:
        /* <DEDUP_REMOVED lines=10> */
.L_x_189:
[----:B------:R-:W-:Y:S05]  /*24ae0*/  BSYNC B1 ;  /* 0x0000000000017941 */ /* 0x000fea0003800000 */
.L_x_188:
        /* <DEDUP_REMOVED lines=10> */
.L_x_191:
[----:B------:R-:W-:Y:S05]  /*24b90*/  BSYNC B1 ;  /* 0x0000000000017941 */ /* 0x000fea0003800000 */
.L_x_190:
        /* <DEDUP_REMOVED lines=10> */
.L_x_193:
[----:B------:R-:W-:Y:S05]  /*24c40*/  BSYNC B1 ;  /* 0x0000000000017941 */ /* 0x000fea0003800000 */
.L_x_192:
        /* <DEDUP_REMOVED lines=10> */
.L_x_195:
[----:B------:R-:W-:Y:S05]  /*24cf0*/  BSYNC B1 ;  /* 0x0000000000017941 */ /* 0x000fea0003800000 */
.L_x_194:
        /* <DEDUP_REMOVED lines=10> */
.L_x_197:
[----:B------:R-:W-:Y:S05]  /*24da0*/  BSYNC B1 ;  /* 0x0000000000017941 */ /* 0x000fea0003800000 */
.L_x_196:
        /* <DEDUP_REMOVED lines=10> */
.L_x_199:
[----:B------:R-:W-:Y:S05]  /*24e50*/  BSYNC B1 ;  /* 0x0000000000017941 */ /* 0x000fea0003800000 */
.L_x_198:
        /* <DEDUP_REMOVED lines=10> */
.L_x_201:
[----:B------:R-:W-:Y:S05]  /*24f00*/  BSYNC B1 ;  /* 0x0000000000017941 */ /* 0x000fea0003800000 */
.L_x_200:
        /* <DEDUP_REMOVED lines=10> */
.L_x_203:
[----:B------:R-:W-:Y:S05]  /*24fb0*/  BSYNC B1 ;  /* 0x0000000000017941 */ /* 0x000fea0003800000 */
.L_x_202:
        /* <DEDUP_REMOVED lines=10> */
.L_x_205:
[----:B------:R-:W-:Y:S05]  /*25060*/  BSYNC B1 ;  /* 0x0000000000017941 */ /* 0x000fea0003800000 */
.L_x_204:
        /* <DEDUP_REMOVED lines=10> */
.L_x_207:
[----:B------:R-:W-:Y:S05]  /*25110*/  BSYNC B1 ;  /* 0x0000000000017941 */ /* 0x000fea0003800000 */
.L_x_206:
        /* <DEDUP_REMOVED lines=10> */
.L_x_209:
[----:B------:R-:W-:Y:S05]  /*251c0*/  BSYNC B1 ;  /* 0x0000000000017941 */ /* 0x000fea0003800000 */
.L_x_208:
        /* <DEDUP_REMOVED lines=10> */
.L_x_211:
[----:B------:R-:W-:Y:S05]  /*25270*/  BSYNC B1 ;  /* 0x0000000000017941 */ /* 0x000fea0003800000 */
.L_x_210:
        /* <DEDUP_REMOVED lines=10> */
.L_x_213:
[----:B------:R-:W-:Y:S05]  /*25320*/  BSYNC B1 ;  /* 0x0000000000017941 */ /* 0x000fea0003800000 */
.L_x_212:
        /* <DEDUP_REMOVED lines=10> */
.L_x_215:
[----:B------:R-:W-:Y:S05]  /*253d0*/  BSYNC B1 ;  /* 0x0000000000017941 */ /* 0x000fea0003800000 */
.L_x_214:
        /* <DEDUP_REMOVED lines=10> */
.L_x_217:
[----:B------:R-:W-:Y:S05]  /*25480*/  BSYNC B1 ;  /* 0x0000000000017941 */ /* 0x000fea0003800000 */
.L_x_216:
        /* <DEDUP_REMOVED lines=10> */
.L_x_219:
[----:B------:R-:W-:Y:S05]  /*25530*/  BSYNC B1 ;  /* 0x0000000000017941 */ /* 0x000fea0003800000 */
.L_x_218:
        /* <DEDUP_REMOVED lines=10> */
.L_x_221:
[----:B------:R-:W-:Y:S05]  /*255e0*/  BSYNC B1 ;  /* 0x0000000000017941 */ /* 0x000fea0003800000 */
.L_x_220:
        /* <DEDUP_REMOVED lines=10> */
.L_x_223:
[----:B------:R-:W-:Y:S05]  /*25690*/  BSYNC B1 ;  /* 0x0000000000017941 */ /* 0x000fea0003800000 */
.L_x_222:
        /* <DEDUP_REMOVED lines=10> */
.L_x_225:
[----:B------:R-:W-:Y:S05]  /*25740*/  BSYNC B1 ;  /* 0x0000000000017941 */ /* 0x000fea0003800000 */
.L_x_224:
        /* <DEDUP_REMOVED lines=10> */
.L_x_227:
[----:B------:R-:W-:Y:S05]  /*257f0*/  BSYNC B1 ;  /* 0x0000000000017941 */ /* 0x000fea0003800000 */
.L_x_226:
        /* <DEDUP_REMOVED lines=10> */
.L_x_229:
[----:B------:R-:W-:Y:S05]  /*258a0*/  BSYNC B1 ;  /* 0x0000000000017941 */ /* 0x000fea0003800000 */
.L_x_228:
        /* <DEDUP_REMOVED lines=10> */
.L_x_231:
[----:B------:R-:W-:Y:S05]  /*25950*/  BSYNC B1 ;  /* 0x0000000000017941 */ /* 0x000fea0003800000 */
.L_x_230:
        /* <DEDUP_REMOVED lines=10> */
.L_x_233:
[----:B------:R-:W-:Y:S05]  /*25a00*/  BSYNC B1 ;  /* 0x0000000000017941 */ /* 0x000fea0003800000 */
.L_x_232:
        /* <DEDUP_REMOVED lines=10> */
.L_x_235:
[----:B------:R-:W-:Y:S05]  /*25ab0*/  BSYNC B1 ;  /* 0x0000000000017941 */ /* 0x000fea0003800000 */
.L_x_234:
        /* <DEDUP_REMOVED lines=10> */
.L_x_237:
[----:B------:R-:W-:Y:S05]  /*25b60*/  BSYNC B1 ;  /* 0x0000000000017941 */ /* 0x000fea0003800000 */
.L_x_236:
        /* <DEDUP_REMOVED lines=10> */
.L_x_239:
[----:B------:R-:W-:Y:S05]  /*25c10*/  BSYNC B1 ;  /* 0x0000000000017941 */ /* 0x000fea0003800000 */
.L_x_238:
        /* <DEDUP_REMOVED lines=10> */
.L_x_241:
[----:B------:R-:W-:Y:S05]  /*25cc0*/  BSYNC B1 ;  /* 0x0000000000017941 */ /* 0x000fea0003800000 */
.L_x_240:
        /* <DEDUP_REMOVED lines=10> */
.L_x_243:
[----:B------:R-:W-:Y:S05]  /*25d70*/  BSYNC B1 ;  /* 0x0000000000017941 */ /* 0x000fea0003800000 */
.L_x_242:
        /* <DEDUP_REMOVED lines=10> */
.L_x_245:
[----:B------:R-:W-:Y:S05]  /*25e20*/  BSYNC B1 ;  /* 0x0000000000017941 */ /* 0x000fea0003800000 */
.L_x_244:
        /* <DEDUP_REMOVED lines=10> */
.L_x_247:
[----:B------:R-:W-:Y:S05]  /*25ed0*/  BSYNC B1 ;  /* 0x0000000000017941 */ /* 0x000fea0003800000 */
.L_x_246:
        /* <DEDUP_REMOVED lines=10> */
.L_x_249:
[----:B------:R-:W-:Y:S05]  /*25f80*/  BSYNC B1 ;  /* 0x0000000000017941 */ /* 0x000fea0003800000 */
.L_x_248:
        /* <DEDUP_REMOVED lines=10> */
.L_x_251:
[----:B------:R-:W-:Y:S05]  /*26030*/  BSYNC B1 ;  /* 0x0000000000017941 */ /* 0x000fea0003800000 */
.L_x_250:
        /* <DEDUP_REMOVED lines=10> */
.L_x_253:
[----:B------:R-:W-:Y:S05]  /*260e0*/  BSYNC B1 ;  /* 0x0000000000017941 */ /* 0x000fea0003800000 */
.L_x_252:
        /* <DEDUP_REMOVED lines=10> */
.L_x_255:
[----:B------:R-:W-:Y:S05]  /*26190*/  BSYNC B1 ;  /* 0x0000000000017941 */ /* 0x000fea0003800000 */
.L_x_254:
        /* <DEDUP_REMOVED lines=10> */
.L_x_257:
[----:B------:R-:W-:Y:S05]  /*26240*/  BSYNC B1 ;  /* 0x0000000000017941 */ /* 0x000fea0003800000 */
.L_x_256:
        /* <DEDUP_REMOVED lines=10> */
.L_x_259:
[----:B------:R-:W-:Y:S05]  /*262f0*/  BSYNC B1 ;  /* 0x0000000000017941 */ /* 0x000fea0003800000 */
.L_x_258:
        /* <DEDUP_REMOVED lines=10> */
.L_x_261:
[----:B------:R-:W-:Y:S05]  /*263a0*/  BSYNC B1 ;  /* 0x0000000000017941 */ /* 0x000fea0003800000 */
.L_x_260:
        /* <DEDUP_REMOVED lines=10> */
.L_x_263:
[----:B------:R-:W-:Y:S05]  /*26450*/  BSYNC B1 ;  /* 0x0000000000017941 */ /* 0x000fea0003800000 */
.L_x_262:
        /* <DEDUP_REMOVED lines=10> */
.L_x_265:
[----:B------:R-:W-:Y:S05]  /*26500*/  BSYNC B1 ;  /* 0x0000000000017941 */ /* 0x000fea0003800000 */
.L_x_264:
        /* <DEDUP_REMOVED lines=10> */
.L_x_267:
[----:B------:R-:W-:Y:S05]  /*265b0*/  BSYNC B1 ;  /* 0x0000000000017941 */ /* 0x000fea0003800000 */
.L_x_266:
        /* <DEDUP_REMOVED lines=10> */
.L_x_269:
[----:B------:R-:W-:Y:S05]  /*26660*/  BSYNC B1 ;  /* 0x0000000000017941 */ /* 0x000fea0003800000 */
.L_x_268:
        /* <DEDUP_REMOVED lines=10> */
.L_x_271:
[----:B------:R-:W-:Y:S05]  /*26710*/  BSYNC B1 ;  /* 0x0000000000017941 */ /* 0x000fea0003800000 */
.L_x_270:
        /* <DEDUP_REMOVED lines=10> */
.L_x_273:
[----:B------:R-:W-:Y:S05]  /*267c0*/  BSYNC B1 ;  /* 0x0000000000017941 */ /* 0x000fea0003800000 */
.L_x_272:
        /* <DEDUP_REMOVED lines=10> */
.L_x_275:
[----:B------:R-:W-:Y:S05]  /*26870*/  BSYNC B1 ;  /* 0x0000000000017941 */ /* 0x000fea0003800000 */
.L_x_274:
        /* <DEDUP_REMOVED lines=10> */
.L_x_277:
[----:B------:R-:W-:Y:S05]  /*26920*/  BSYNC B1 ;  /* 0x0000000000017941 */ /* 0x000fea0003800000 */
.L_x_276:
[----:B01-34-:R-:W3:Y:S01]  /*26930*/  LDL.LU R10, [R1+0x1f4] ;  /* 0x0001f400010a7983 */ /* 0x01bee20000300800 */
        /* <DEDUP_REMOVED lines=9> */
.L_x_279:
[----:B------:R-:W-:Y:S05]  /*269d0*/  BSYNC B1 ;  /* 0x0000000000017941 */ /* 0x000fea0003800000 */
.L_x_278:
[----:B------:R-:W3:Y:S01]  /*269e0*/  LDL.LU R10, [R1+0x1f8] ;  /* 0x0001f800010a7983 */ /* 0x000ee20000300800 */
[----:B0----5:R-:W-:Y:S01]  /*269f0*/  LOP3.LUT R11, R23, 0xffffe000, RZ, 0xc0, !PT ;  /* 0xffffe000170b7812 */ /* 0x021fe200078ec0ff */
[----:B------:R-:W-:Y:S01]  /*26a00*/  BSSY B1, `(.L_x_280) ;  /* 0x000000b000017945 */ /* 0x000fe20003800000 */
[----:B------:R-:W-:Y:S02]  /*26a10*/  ISETP.GT.AND P1, PT, R0, 0xf9, P0 ;  /* 0x000000f90000780c */ /* 0x000fe40000724270 */
[----:B------:R-:W-:Y:S01]  /*26a20*/  IADD3 R169, P2, R3, 0x80, RZ ;  /* 0x0000008003a97810 */ /* 0x000fe20007f5e0ff */
[----:B------:R-:W-:-:S04]  /*26a30*/  FMUL R11, R11, R16 ;  /* 0x000000100b0b7220 */ /* 0x000fc80000400000 */
[----:B------:R-:W-:Y:S02]  /*26a40*/  IMAD.X R3, RZ, RZ, UR7, P2 ;  /* 0x00000007ff037e24 */ /* 0x000fe400090e06ff */
[----:B---3--:R-:W-:Y:S02]  /*26a50*/  FFMA R11, R10, R2, R11 ;  /* 0x000000020a0b7223 */ /* 0x008fe4000000000b */
[----:B------:R-:W-:-:S03]  /*26a60*/  IMAD R10, R3, R14, RZ ;  /* 0x0000000e030a7224 */ /* 0x000fc600078e02ff */
[----:B------:R-:W-:-:S05]  /*26a70*/  F2FP.TF32.F32.PACK_B R11, R11 ;  /* 0x0000000bff0b723e */ /* 0x000fca00024050ff */
[----:B------:R0:W-:Y:S01]  /*26a80*/  @P4 STG.E desc[UR44][R6.64+0x3e0], R11 ;  /* 0x0003e00b06004986 */ /* 0x0001e2000c10192c */
[----:B------:R-:W-:Y:S05]  /*26a90*/  @!P1 BRA `(.L_x_281) ;  /* 0x0000000000049947 */ /* 0x000fea0003800000 */
[----:B------:R3:W5:Y:S02]  /*26aa0*/  LDG.E.LTC128B R23, desc[UR44][R8.64+0x3e4] ;  /* 0x0003e42c08177981 */ /* 0x000764000c1e1920 */
.L_x_281:
[----:B------:R-:W-:Y:S05]  /*26ab0*/  BSYNC B1 ;  /* 0x0000000000017941 */ /* 0x000fea0003800000 */
.L_x_280:
[----:B0-----:R-:W4:Y:S01]  /*26ac0*/  LDL.LU R11, [R1+0x1fc] ;  /* 0x0001fc00010b7983 */ /* 0x001f220000300800 */
[----:B-----5:R-:W-:Y:S01]  /*26ad0*/  LOP3.LUT R3, R23, 0xffffe000, RZ, 0xc0, !PT ;  /* 0xffffe00017037812 */ /* 0x020fe200078ec0ff */
[C---:B------:R-:W-:Y:S01]  /*26ae0*/  IMAD R167, R169.reuse, R15, R10 ;  /* 0x0000000fa9a77224 */ /* 0x040fe200078e020a */
[----:B------:R-:W-:Y:S01]  /*26af0*/  ISETP.GT.AND P0, PT, R158, 0x80, PT ;  /* 0x000000809e00780c */ /* 0x000fe20003f04270 */
[----:B-1-3--:R-:W-:-:S04]  /*26b00*/  IMAD.WIDE.U32 R8, R169, R14, R20 ;  /* 0x0000000ea9087225 */ /* 0x00afc800078e0014 */
[----:B------:R-:W-:Y:S01]  /*26b10*/  FMUL R3, R3, R16 ;  /* 0x0000001003037220 */ /* 0x000fe20000400000 */
[----:B------:R-:W-:Y:S02]  /*26b20*/  ISETP.GT.AND P4, PT, R0, RZ, P0 ;  /* 0x000000ff0000720c */ /* 0x000fe40000784270 */
[----:B------:R-:W-:Y:S02]  /*26b30*/  IADD3 R9, R9, R167, RZ ;  /* 0x000000a709097210 */ /* 0x000fe40007ffe0ff */
[----:B------:R-:W-:Y:S01]  /*26b40*/  LEA R10, P2, R8, R12, 0x2 ;  /* 0x0000000c080a7211 */ /* 0x000fe200078410ff */
[----:B----4-:R-:W-:-:S03]  /*26b50*/  FFMA R15, R11, R2, R3 ;  /* 0x000000020b0f7223 */ /* 0x010fc60000000003 */
[----:B------:R-:W-:Y:S02]  /*26b60*/  LEA.HI.X R11, R8, R13, R9, 0x2, P2 ;  /* 0x0000000d080b7211 */ /* 0x000fe400010f1409 */
[----:B------:R-:W-:-:S05]  /*26b70*/  F2FP.TF32.F32.PACK_B R15, R15 ;  /* 0x0000000fff0f723e */ /* 0x000fca00024050ff */
[----:B------:R0:W-:Y:S04]  /*26b80*/  @P1 STG.E desc[UR44][R6.64+0x3e4], R15 ;  /* 0x0003e40f06001986 */ /* 0x0001e8000c10192c */
[----:B------:R-:W3:Y:S01]  /*26b90*/  @P4 LDG.E.LTC128B R23, desc[UR44][R10.64] ;  /* 0x0000002c0a174981 */ /* 0x000ee2000c1e1920 */
[----:B------:R-:W-:Y:S01]  /*26ba0*/  MOV R163, UR8 ;  /* 0x0000000800a37c02 */ /* 0x000fe20008000f00 */
[----:B------:R-:W-:Y:S01]  /*26bb0*/  IMAD.WIDE.U32 R8, R169, R14, R18 ;  /* 0x0000000ea9087225 */ /* 0x000fe200078e0012 */
[----:B------:R-:W-:Y:S01]  /*26bc0*/  MOV R164, UR9 ;  /* 0x0000000900a47c02 */ /* 0x000fe20008000f00 */
[----:B------:R-:W-:Y:S01]  /*26bd0*/  BSSY B1, `(.L_x_282) ;  /* 0x0000013000017945 */ /* 0x000fe20003800000 */
[----:B------:R-:W-:Y:S01]  /*26be0*/  ISETP.GT.AND P2, PT, R0, 0x1, P0 ;  /* 0x000000010000780c */ /* 0x000fe20000744270 */
[----:B------:R-:W-:-:S02]  /*26bf0*/  IMAD.IADD R9, R167, 0x1, R9 ;  /* 0x00000001a7097824 */ /* 0x000fc400078e0209 */
[----:B------:R-:W-:Y:S02]  /*26c00*/  IMAD.U32 R165, RZ, RZ, UR8 ;  /* 0x00000008ffa57e24 */ /* 0x000fe4000f8e00ff */
[----:B------:R-:W-:Y:S02]  /*26c10*/  IMAD.SHL.U32 R163, R163, 0x200, RZ ;  /* 0x00000200a3a37824 */ /* 0x000fe400078e00ff */
[----:B--2---:R-:W-:Y:S01]  /*26c20*/  IMAD.WIDE.U32 R156, R22, UR42, R8 ;  /* 0x0000002a169c7c25 */ /* 0x004fe2000f8e0008 */
[----:B------:R-:W-:Y:S02]  /*26c30*/  SHF.L.U64.HI R165, R165, 0x9, R164 ;  /* 0x00000009a5a57819 */ /* 0x000fe400000102a4 */
[----:B------:R-:W-:Y:S02]  /*26c40*/  IADD3 R8, P1, R163, R4, RZ ;  /* 0x00000004a3087210 */ /* 0x000fe40007f3e0ff */
[----:B0-----:R-:W-:-:S03]  /*26c50*/  LEA R6, P3, R156, R12, 0x2 ;  /* 0x0000000c9c067211 */ /* 0x001fc600078610ff */
[----:B------:R-:W-:Y:S01]  /*26c60*/  IMAD.X R9, R165, 0x1, R5, P1 ;  /* 0x00000001a5097824 */ /* 0x000fe200008e0605 */
[----:B---3--:R-:W-:-:S05]  /*26c70*/  LOP3.LUT R3, R23, 0xffffe000, RZ, 0xc0, !PT ;  /* 0xffffe00017037812 */ /* 0x008fca00078ec0ff */
[----:B------:R-:W-:-:S04]  /*26c80*/  FMUL R3, R3, R16 ;  /* 0x0000001003037220 */ /* 0x000fc80000400000 */
[----:B------:R-:W-:Y:S01]  /*26c90*/  FFMA R11, R24, R2, R3 ;  /* 0x00000002180b7223 */ /* 0x000fe20000000003 */
[----:B------:R-:W-:-:S04]  /*26ca0*/  IADD3 R3, R159, R157, RZ ;  /* 0x0000009d9f037210 */ /* 0x000fc80007ffe0ff */
[----:B------:R-:W-:Y:S02]  /*26cb0*/  F2FP.TF32.F32.PACK_B R11, R11 ;  /* 0x0000000bff0b723e */ /* 0x000fe400024050ff */
[----:B------:R-:W-:-:S03]  /*26cc0*/  LEA.HI.X R7, R156, R13, R3, 0x2, P3 ;  /* 0x0000000d9c077211 */ /* 0x000fc600018f1403 */
[----:B------:R0:W-:Y:S01]  /*26cd0*/  @P4 STG.E desc[UR44][R8.64], R11 ;  /* 0x0000000b08004986 */ /* 0x0001e2000c10192c */
[----:B------:R-:W-:Y:S05]  /*26ce0*/  @!P2 BRA `(.L_x_283) ;  /* 0x000000000004a947 */ /* 0x000fea0003800000 */
[----:B------:R1:W5:Y:S02]  /*26cf0*/  LDG.E.LTC128B R23, desc[UR44][R6.64+0x4] ;  /* 0x0000042c06177981 */ /* 0x000364000c1e1920 */
.L_x_283:
[----:B------:R-:W-:Y:S05]  /*26d00*/  BSYNC B1 ;  /* 0x0000000000017941 */ /* 0x000fea0003800000 */
.L_x_282:
[----:B-----5:R-:W-:Y:S01]  /*26d10*/  LOP3.LUT R3, R23, 0xffffe000, RZ, 0xc0, !PT ;  /* 0xffffe00017037812 */ /* 0x020fe200078ec0ff */
[----:B------:R-:W-:Y:S01]  /*26d20*/  IMAD.WIDE.U32 R14, R169, R14, R154 ;  /* 0x0000000ea90e7225 */ /* 0x000fe200078e009a */
[----:B------:R-:W-:Y:S01]  /*26d30*/  ISETP.GT.AND P1, PT, R158, 0x88, PT ;  /* 0x000000889e00780c */ /* 0x000fe20003f24270 */
[----:B------:R-:W-:Y:S02]  /*26d40*/  BSSY B1, `(.L_x_284) ;  /* 0x0000010000017945 */ /* 0x000fe40003800000 */
[----:B------:R-:W-:Y:S01]  /*26d50*/  FMUL R10, R3, R16 ;  /* 0x00000010030a7220 */ /* 0x000fe20000400000 */
[----:B------:R-:W-:Y:S01]  /*26d60*/  ISETP.GT.AND P3, PT, R0, RZ, P1 ;  /* 0x000000ff0000720c */ /* 0x000fe20000f64270 */
[----:B------:R-:W-:Y:S01]  /*26d70*/  IMAD.MOV.U32 R3, RZ, RZ, R23 ;  /* 0x000000ffff037224 */ /* 0x000fe200078e0017 */
[----:B------:R-:W-:Y:S01]  /*26d80*/  IADD3 R152, P4, R152, R14, RZ ;  /* 0x0000000e98987210 */ /* 0x000fe20007f9e0ff */
[----:B------:R-:W-:Y:S01]  /*26d90*/  FFMA R25, R25, R2, R10 ;  /* 0x0000000219197223 */ /* 0x000fe2000000000a */
[----:B------:R-:W-:-:S02]  /*26da0*/  IADD3 R167, R167, R15, RZ ;  /* 0x0000000fa7a77210 */ /* 0x000fc40007ffe0ff */
[----:B------:R-:W-:Y:S02]  /*26db0*/  IADD3 R14, P5, R18, R14, RZ ;  /* 0x0000000e120e7210 */ /* 0x000fe40007fbe0ff */
[----:B------:R-:W-:Y:S01]  /*26dc0*/  F2FP.TF32.F32.PACK_B R25, R25 ;  /* 0x00000019ff19723e */ /* 0x000fe200024050ff */
[----:B------:R-:W-:Y:S01]  /*26dd0*/  IMAD.X R20, R167, 0x1, R21, P4 ;  /* 0x00000001a7147824 */ /* 0x000fe200020e0615 */
[C---:B------:R-:W-:Y:S02]  /*26de0*/  LEA R10, P4, R152.reuse, R12, 0x2 ;  /* 0x0000000c980a7211 */ /* 0x040fe400078810ff */
[----:B------:R-:W-:Y:S01]  /*26df0*/  IADD3.X R15, R19, R167, RZ, P5, !PT ;  /* 0x000000a7130f7210 */ /* 0x000fe20002ffe4ff */
[----:B------:R2:W-:Y:S01]  /*26e00*/  @P2 STG.E desc[UR44][R8.64+0x4], R25 ;  /* 0x0000041908002986 */ /* 0x0005e2000c10192c */
[----:B0-----:R-:W-:Y:S01]  /*26e10*/  LEA.HI.X R11, R152, R13, R20, 0x2, P4 ;  /* 0x0000000d980b7211 */ /* 0x001fe200020f1414 */
[----:B------:R-:W-:Y:S08]  /*26e20*/  @!P3 BRA `(.L_x_285) ;  /* 0x000000000004b947 */ /* 0x000ff00003800000 */
[----:B------:R0:W5:Y:S02]  /*26e30*/  LDG.E.LTC128B R3, desc[UR44][R10.64] ;  /* 0x0000002c0a037981 */ /* 0x000164000c1e1920 */
.L_x_285:
[----:B------:R-:W-:Y:S05]  /*26e40*/  BSYNC B1 ;  /* 0x0000000000017941 */ /* 0x000fea0003800000 */
.L_x_284:
[----:B0----5:R-:W-:Y:S01]  /*26e50*/  LOP3.LUT R11, R3, 0xffffe000, RZ, 0xc0, !PT ;  /* 0xffffe000030b7812 */ /* 0x021fe200078ec0ff */
[----:B------:R-:W-:Y:S01]  /*26e60*/  IMAD.WIDE.U32 R22, R22, UR42, R14 ;  /* 0x0000002a16167c25 */ /* 0x000fe2000f8e000e */
[----:B------:R-:W-:Y:S01]  /*26e70*/  IADD3 R10, P2, R8, R161, RZ ;  /* 0x000000a1080a7210 */ /* 0x000fe20007f5e0ff */
[----:B------:R-:W-:Y:S01]  /*26e80*/  BSSY B1, `(.L_x_286) ;  /* 0x000000c000017945 */ /* 0x000fe20003800000 */
[----:B------:R-:W-:Y:S01]  /*26e90*/  ISETP.GT.AND P5, PT, R0, 0x1, P1 ;  /* 0x000000010000780c */ /* 0x000fe20000fa4270 */
[----:B------:R-:W-:Y:S01]  /*26ea0*/  FMUL R11, R11, R16 ;  /* 0x000000100b0b7220 */ /* 0x000fe20000400000 */
[----:B------:R-:W-:Y:S02]  /*26eb0*/  IADD3 R159, R159, R23, RZ ;  /* 0x000000179f9f7210 */ /* 0x000fe40007ffe0ff */
[----:B------:R-:W-:Y:S01]  /*26ec0*/  LEA R12, P4, R22, R12, 0x2 ;  /* 0x0000000c160c7211 */ /* 0x000fe200078810ff */
[----:B------:R-:W-:Y:S01]  /*26ed0*/  FFMA R15, R26, R2, R11 ;  /* 0x000000021a0f7223 */ /* 0x000fe2000000000b */
[----:B------:R-:W-:-:S02]  /*26ee0*/  IMAD.X R11, R9, 0x1, R160, P2 ;  /* 0x00000001090b7824 */ /* 0x000fc400010e06a0 */
[----:B------:R-:W-:Y:S02]  /*26ef0*/  LEA.HI.X R13, R22, R13, R159, 0x2, P4 ;  /* 0x0000000d160d7211 */ /* 0x000fe400020f149f */
[----:B------:R-:W-:-:S05]  /*26f00*/  F2FP.TF32.F32.PACK_B R15, R15 ;  /* 0x0000000fff0f723e */ /* 0x000fca00024050ff */
[----:B------:R0:W-:Y:S01]  /*26f10*/  @P3 STG.E desc[UR44][R10.64], R15 ;  /* 0x0000000f0a003986 */ /* 0x0001e2000c10192c */
[----:B------:R-:W-:Y:S05]  /*26f20*/  @!P5 BRA `(.L_x_287) ;  /* 0x000000000004d947 */ /* 0x000fea0003800000 */
[----:B------:R3:W5:Y:S02]  /*26f30*/  LDG.E.LTC128B R3, desc[UR44][R12.64+0x4] ;  /* 0x0000042c0c037981 */ /* 0x000764000c1e1920 */
.L_x_287:
[----:B------:R-:W-:Y:S05]  /*26f40*/  BSYNC B1 ;  /* 0x0000000000017941 */ /* 0x000fea0003800000 */
.L_x_286:
[----:B0----5:R-:W-:Y:S01]  /*26f50*/  LOP3.LUT R15, R3, 0xffffe000, RZ, 0xc0, !PT ;  /* 0xffffe000030f7812 */ /* 0x021fe200078ec0ff */
[----:B------:R-:W-:Y:S01]  /*26f60*/  BSSY B1, `(.L_x_288) ;  /* 0x0000008000017945 */ /* 0x000fe20003800000 */
[----:B------:R-:W-:-:S03]  /*26f70*/  ISETP.GT.AND P2, PT, R0, 0x8, P0 ;  /* 0x000000080000780c */ /* 0x000fc60000744270 */
[----:B------:R-:W-:-:S04]  /*26f80*/  FMUL R14, R15, R16 ;  /* 0x000000100f0e7220 */ /* 0x000fc80000400000 */
[----:B------:R-:W-:-:S05]  /*26f90*/  FFMA R27, R27, R2, R14 ;  /* 0x000000021b1b7223 */ /* 0x000fca000000000e */
[----:B------:R-:W-:-:S05]  /*26fa0*/  F2FP.TF32.F32.PACK_B R27, R27 ;  /* 0x0000001bff1b723e */ /* 0x000fca00024050ff */
[----:B------:R0:W-:Y:S01]  /*26fb0*/  @P5 STG.E desc[UR44][R10.64+0x4], R27 ;  /* 0x0000041b0a005986 */ /* 0x0001e2000c10192c */
[----:B------:R-:W-:Y:S05]  /*26fc0*/  @!P2 BRA `(.L_x_289) ;  /* 0x000000000004a947 */ /* 0x000fea0003800000 */
[----:B------:R4:W5:Y:S02]  /*26fd0*/  LDG.E.LTC128B R3, desc[UR44][R6.64+0x20] ;  /* 0x0000202c06037981 */ /* 0x000964000c1e1920 */
.L_x_289:
[----:B------:R-:W-:Y:S05]  /*26fe0*/  BSYNC B1 ;  /* 0x0000000000017941 */ /* 0x000fea0003800000 */
.L_x_288:
        /* <DEDUP_REMOVED lines=9> */
.L_x_291:
[----:B------:R-:W-:Y:S05]  /*27080*/  BSYNC B1 ;  /* 0x0000000000017941 */ /* 0x000fea0003800000 */
.L_x_290:
        /* <DEDUP_REMOVED lines=9> */
.L_x_293:
[----:B------:R-:W-:Y:S05]  /*27120*/  BSYNC B1 ;  /* 0x0000000000017941 */ /* 0x000fea0003800000 */
.L_x_292:
[----:B-----5:R-:W-:Y:S01]  /*27130*/  LOP3.LUT R11, R3, 0xffffe000, RZ, 0xc0, !PT ;  /* 0xffffe000030b7812 */ /* 0x020fe200078ec0ff */
[----:B------:R-:W-:Y:S01]  /*27140*/  BSSY B1, `(.L_x_294) ;  /* 0x000000a000017945 */ /* 0x000fe20003800000 */
[----:B------:R-:W-:Y:S02]  /*27150*/  IADD3 R10, P3, R161, R8, RZ ;  /* 0x00000008a10a7210 */ /* 0x000fe40007f7e0ff */
[----:B------:R-:W-:Y:S01]  /*27160*/  ISETP.GT.AND P2, PT, R0, 0x9, P1 ;  /* 0x000000090000780c */ /* 0x000fe20000f44270 */
[----:B------:R-:W-:-:S04]  /*27170*/  FMUL R11, R11, R16 ;  /* 0x000000100b0b7220 */ /* 0x000fc80000400000 */
[----:B------:R-:W-:Y:S01]  /*27180*/  FFMA R15, R30, R2, R11 ;  /* 0x000000021e0f7223 */ /* 0x000fe2000000000b */
[----:B------:R-:W-:-:S04]  /*27190*/  IADD3.X R11, R160, R9, RZ, P3, !PT ;  /* 0x00000009a00b7210 */ /* 0x000fc80001ffe4ff */
[----:B------:R-:W-:-:S05]  /*271a0*/  F2FP.TF32.F32.PACK_B R15, R15 ;  /* 0x0000000fff0f723e */ /* 0x000fca00024050ff */
[----:B------:R0:W-:Y:S01]  /*271b0*/  @P4 STG.E desc[UR44][R10.64+0x20], R15 ;  /* 0x0000200f0a004986 */ /* 0x0001e2000c10192c */
[----:B------:R-:W-:Y:S05]  /*271c0*/  @!P2 BRA `(.L_x_295) ;  /* 0x000000000004a947 */ /* 0x000fea0003800000 */
[----:B------:R0:W5:Y:S02]  /*271d0*/  LDG.E.LTC128B R3, desc[UR44][R12.64+0x24] ;  /* 0x0000242c0c037981 */ /* 0x000164000c1e1920 */
.L_x_295:
[----:B------:R-:W-:Y:S05]  /*271e0*/  BSYNC B1 ;  /* 0x0000000000017941 */ /* 0x000fea0003800000 */
.L_x_294:
[----:B0----5:R-:W-:Y:S01]  /*271f0*/  LOP3.LUT R11, R3, 0xffffe000, RZ, 0xc0, !PT ;  /* 0xffffe000030b7812 */ /* 0x021fe200078ec0ff */
[----:B------:R-:W-:Y:S01]  /*27200*/  BSSY B1, `(.L_x_296) ;  /* 0x000000a000017945 */ /* 0x000fe20003800000 */
[----:B------:R-:W-:Y:S02]  /*27210*/  IADD3 R4, P3, P4, R161, R4, R163 ;  /* 0x00000004a1047210 */ /* 0x000fe40007c7e0a3 */
[----:B------:R-:W-:Y:S01]  /*27220*/  ISETP.GT.AND P5, PT, R0, 0x10, P0 ;  /* 0x000000100000780c */ /* 0x000fe200007a4270 */
[----:B------:R-:W-:Y:S01]  /*27230*/  FMUL R10, R11, R16 ;  /* 0x000000100b0a7220 */ /* 0x000fe20000400000 */
[----:B------:R-:W-:-:S03]  /*27240*/  IADD3.X R5, R160, R5, R165, P3, P4 ;  /* 0x00000005a0057210 */ /* 0x000fc60001fe84a5 */
[----:B------:R-:W-:-:S05]  /*27250*/  FFMA R31, R31, R2, R10 ;  /* 0x000000021f1f7223 */ /* 0x000fca000000000a */
[----:B------:R-:W-:-:S05]  /*27260*/  F2FP.TF32.F32.PACK_B R31, R31 ;  /* 0x0000001fff1f723e */ /* 0x000fca00024050ff */
[----:B------:R0:W-:Y:S01]  /*27270*/  @P2 STG.E desc[UR44][R4.64+0x24], R31 ;  /* 0x0000241f04002986 */ /* 0x0001e2000c10192c */
[----:B------:R-:W-:Y:S05]  /*27280*/  @!P5 BRA `(.L_x_297) ;  /* 0x000000000004d947 */ /* 0x000fea0003800000 */
[----:B------:R0:W5:Y:S02]  /*27290*/  LDG.E.LTC128B R3, desc[UR44][R6.64+0x40] ;  /* 0x0000402c06037981 */ /* 0x000164000c1e1920 */
.L_x_297:
[----:B------:R-:W-:Y:S05]  /*272a0*/  BSYNC B1 ;  /* 0x0000000000017941 */ /* 0x000fea0003800000 */
.L_x_296:
[----:B-----5:R-:W-:Y:S01]  /*272b0*/  LOP3.LUT R11, R3, 0xffffe000, RZ, 0xc0, !PT ;  /* 0xffffe000030b7812 */ /* 0x020fe200078ec0ff */
        /* <DEDUP_REMOVED lines=8> */
.L_x_299:
[----:B------:R-:W-:Y:S05]  /*27340*/  BSYNC B1 ;  /* 0x0000000000017941 */ /* 0x000fea0003800000 */
.L_x_298:
        /* <DEDUP_REMOVED lines=9> */
.L_x_301:
[----:B------:R-:W-:Y:S05]  /*273e0*/  BSYNC B1 ;  /* 0x0000000000017941 */ /* 0x000fea0003800000 */
.L_x_300:
        /* <DEDUP_REMOVED lines=9> */
.L_x_303:
[----:B------:R-:W-:Y:S05]  /*27480*/  BSYNC B1 ;  /* 0x0000000000017941 */ /* 0x000fea0003800000 */
.L_x_302:
        /* <DEDUP_REMOVED lines=9> */
.L_x_305:
[----:B------:R-:W-:Y:S05]  /*27520*/  BSYNC B1 ;  /* 0x0000000000017941 */ /* 0x000fea0003800000 */
.L_x_304:
        /* <DEDUP_REMOVED lines=9> */
.L_x_307:
[----:B------:R-:W-:Y:S05]  /*275c0*/  BSYNC B1 ;  /* 0x0000000000017941 */ /* 0x000fea0003800000 */
.L_x_306:
        /* <DEDUP_REMOVED lines=9> */
.L_x_309:
[----:B------:R-:W-:Y:S05]  /*27660*/  BSYNC B1 ;  /* 0x0000000000017941 */ /* 0x000fea0003800000 */
.L_x_308:
        /* <DEDUP_REMOVED lines=9> */
.L_x_311:
[----:B------:R-:W-:Y:S05]  /*27700*/  BSYNC B1 ;  /* 0x0000000000017941 */ /* 0x000fea0003800000 */
.L_x_310:
        /* <DEDUP_REMOVED lines=9> */
.L_x_313:
[----:B------:R-:W-:Y:S05]  /*277a0*/  BSYNC B1 ;  /* 0x0000000000017941 */ /* 0x000fea0003800000 */
.L_x_312:
        /* <DEDUP_REMOVED lines=9> */
.L_x_315:
[----:B------:R-:W-:Y:S05]  /*27840*/  BSYNC B1 ;  /* 0x0000000000017941 */ /* 0x000fea0003800000 */
.L_x_314:
        /* <DEDUP_REMOVED lines=9> */
.L_x_317:
[----:B------:R-:W-:Y:S05]  /*278e0*/  BSYNC B1 ;  /* 0x0000000000017941 */ /* 0x000fea0003800000 */
.L_x_316:
        /* <DEDUP_REMOVED lines=9> */
.L_x_319:
[----:B------:R-:W-:Y:S05]  /*27980*/  BSYNC B1 ;  /* 0x0000000000017941 */ /* 0x000fea0003800000 */
.L_x_318:
        /* <DEDUP_REMOVED lines=9> */
.L_x_321:
[----:B------:R-:W-:Y:S05]  /*27a20*/  BSYNC B1 ;  /* 0x0000000000017941 */ /* 0x000fea0003800000 */
.L_x_320:
        /* <DEDUP_REMOVED lines=9> */
.L_x_323:
[----:B------:R-:W-:Y:S05]  /*27ac0*/  BSYNC B1 ;  /* 0x0000000000017941 */ /* 0x000fea0003800000 */
.L_x_322:
        /* <DEDUP_REMOVED lines=9> */
.L_x_325:
[----:B------:R-:W-:Y:S05]  /*27b60*/  BSYNC B1 ;  /* 0x0000000000017941 */ /* 0x000fea0003800000 */
.L_x_324:
        /* <DEDUP_REMOVED lines=9> */
.L_x_327:
[----:B------:R-:W-:Y:S05]  /*27c00*/  BSYNC B1 ;  /* 0x0000000000017941 */ /* 0x000fea0003800000 */
.L_x_326:
        /* <DEDUP_REMOVED lines=9> */
.L_x_329:
[----:B------:R-:W-:Y:S05]  /*27ca0*/  BSYNC B1 ;  /* 0x0000000000017941 */ /* 0x000fea0003800000 */
.L_x_328:
        /* <DEDUP_REMOVED lines=9> */
.L_x_331:
[----:B------:R-:W-:Y:S05]  /*27d40*/  BSYNC B1 ;  /* 0x0000000000017941 */ /* 0x000fea0003800000 */
.L_x_330:
        /* <DEDUP_REMOVED lines=9> */
.L_x_333:
[----:B------:R-:W-:Y:S05]  /*27de0*/  BSYNC B1 ;  /* 0x0000000000017941 */ /* 0x000fea0003800000 */
.L_x_332:
        /* <DEDUP_REMOVED lines=9> */
.L_x_335:
[----:B------:R-:W-:Y:S05]  /*27e80*/  BSYNC B1 ;  /* 0x0000000000017941 */ /* 0x000fea0003800000 */
.L_x_334:
        /* <DEDUP_REMOVED lines=9> */
.L_x_337:
[----:B------:R-:W-:Y:S05]  /*27f20*/  BSYNC B1 ;  /* 0x0000000000017941 */ /* 0x000fea0003800000 */
.L_x_336:
        /* <DEDUP_REMOVED lines=9> */
.L_x_339:
[----:B------:R-:W-:Y:S05]  /*27fc0*/  BSYNC B1 ;  /* 0x0000000000017941 */ /* 0x000fea0003800000 */
.L_x_338:
        /* <DEDUP_REMOVED lines=9> */
.L_x_341:
[----:B------:R-:W-:Y:S05]  /*28060*/  BSYNC B1 ;  /* 0x0000000000017941 */ /* 0x000fea0003800000 */
.L_x_340:
        /* <DEDUP_REMOVED lines=9> */
.L_x_343:
[----:B------:R-:W-:Y:S05]  /*28100*/  BSYNC B1 ;  /* 0x0000000000017941 */ /* 0x000fea0003800000 */
.L_x_342:
        /* <DEDUP_REMOVED lines=9> */
.L_x_345:
[----:B------:R-:W-:Y:S05]  /*281a0*/  BSYNC B1 ;  /* 0x0000000000017941 */ /* 0x000fea0003800000 */
.L_x_344:
        /* <DEDUP_REMOVED lines=9> */
.L_x_347:
[----:B------:R-:W-:Y:S05]  /*28240*/  BSYNC B1 ;  /* 0x0000000000017941 */ /* 0x000fea0003800000 */
.L_x_346:
        /* <DEDUP_REMOVED lines=9> */
.L_x_349:
[----:B------:R-:W-:Y:S05]  /*282e0*/  BSYNC B1 ;  /* 0x0000000000017941 */ /* 0x000fea0003800000 */
.L_x_348:
        /* <DEDUP_REMOVED lines=9> */
.L_x_351:
[----:B------:R-:W-:Y:S05]  /*28380*/  BSYNC B1 ;  /* 0x0000000000017941 */ /* 0x000fea0003800000 */
.L_x_350:
        /* <DEDUP_REMOVED lines=9> */
.L_x_353:
[----:B------:R-:W-:Y:S05]  /*28420*/  BSYNC B1 ;  /* 0x0000000000017941 */ /* 0x000fea0003800000 */
.L_x_352:
        /* <DEDUP_REMOVED lines=9> */
.L_x_355:
[----:B------:R-:W-:Y:S05]  /*284c0*/  BSYNC B1 ;  /* 0x0000000000017941 */ /* 0x000fea0003800000 */
.L_x_354:
        /* <DEDUP_REMOVED lines=9> */
.L_x_357:
[----:B------:R-:W-:Y:S05]  /*28560*/  BSYNC B1 ;  /* 0x0000000000017941 */ /* 0x000fea0003800000 */
.L_x_356:
        /* <DEDUP_REMOVED lines=9> */
.L_x_359:
[----:B------:R-:W-:Y:S05]  /*28600*/  BSYNC B1 ;  /* 0x0000000000017941 */ /* 0x000fea0003800000 */
.L_x_358:
        /* <DEDUP_REMOVED lines=9> */
.L_x_361:
[----:B------:R-:W-:Y:S05]  /*286a0*/  BSYNC B1 ;  /* 0x0000000000017941 */ /* 0x000fea0003800000 */
.L_x_360:
        /* <DEDUP_REMOVED lines=9> */
.L_x_363:
[----:B------:R-:W-:Y:S05]  /*28740*/  BSYNC B1 ;  /* 0x0000000000017941 */ /* 0x000fea0003800000 */
.L_x_362:
        /* <DEDUP_REMOVED lines=9> */
.L_x_365:
[----:B------:R-:W-:Y:S05]  /*287e0*/  BSYNC B1 ;  /* 0x0000000000017941 */ /* 0x000fea0003800000 */
.L_x_364:
        /* <DEDUP_REMOVED lines=9> */
.L_x_367:
[----:B------:R-:W-:Y:S05]  /*28880*/  BSYNC B1 ;  /* 0x0000000000017941 */ /* 0x000fea0003800000 */
.L_x_366:
        /* <DEDUP_REMOVED lines=9> */
.L_x_369:
[----:B------:R-:W-:Y:S05]  /*28920*/  BSYNC B1 ;  /* 0x0000000000017941 */ /* 0x000fea0003800000 */
.L_x_368:
        /* <DEDUP_REMOVED lines=9> */
.L_x_371:
[----:B------:R-:W-:Y:S05]  /*289c0*/  BSYNC B1 ;  /* 0x0000000000017941 */ /* 0x000fea0003800000 */
.L_x_370:
        /* <DEDUP_REMOVED lines=9> */
.L_x_373:
[----:B------:R-:W-:Y:S05]  /*28a60*/  BSYNC B1 ;  /* 0x0000000000017941 */ /* 0x000fea0003800000 */
.L_x_372:
        /* <DEDUP_REMOVED lines=9> */
.L_x_375:
[----:B------:R-:W-:Y:S05]  /*28b00*/  BSYNC B1 ;  /* 0x0000000000017941 */ /* 0x000fea0003800000 */
.L_x_374:
        /* <DEDUP_REMOVED lines=9> */
.L_x_377:
[----:B------:R-:W-:Y:S05]  /*28ba0*/  BSYNC B1 ;  /* 0x0000000000017941 */ /* 0x000fea0003800000 */
.L_x_376:
        /* <DEDUP_REMOVED lines=9> */
.L_x_379:
[----:B------:R-:W-:Y:S05]  /*28c40*/  BSYNC B1 ;  /* 0x0000000000017941 */ /* 0x000fea0003800000 */
.L_x_378:
        /* <DEDUP_REMOVED lines=9> */
.L_x_381:
[----:B------:R-:W-:Y:S05]  /*28ce0*/  BSYNC B1 ;  /* 0x0000000000017941 */ /* 0x000fea0003800000 */
.L_x_380:
        /* <DEDUP_REMOVED lines=9> */
.L_x_383:
[----:B------:R-:W-:Y:S05]  /*28d80*/  BSYNC B1 ;  /* 0x0000000000017941 */ /* 0x000fea0003800000 */
.L_x_382:
        /* <DEDUP_REMOVED lines=9> */
.L_x_385:
[----:B------:R-:W-:Y:S05]  /*28e20*/  BSYNC B1 ;  /* 0x0000000000017941 */ /* 0x000fea0003800000 */
.L_x_384:
        /* <DEDUP_REMOVED lines=9> */
.L_x_387:
[----:B------:R-:W-:Y:S05]  /*28ec0*/  BSYNC B1 ;  /* 0x0000000000017941 */ /* 0x000fea0003800000 */
.L_x_386:
        /* <DEDUP_REMOVED lines=9> */
.L_x_389:
[----:B------:R-:W-:Y:S05]  /*28f60*/  BSYNC B1 ;  /* 0x0000000000017941 */ /* 0x000fea0003800000 */
.L_x_388:
        /* <DEDUP_REMOVED lines=9> */
.L_x_391:
[----:B------:R-:W-:Y:S05]  /*29000*/  BSYNC B1 ;  /* 0x0000000000017941 */ /* 0x000fea0003800000 */
.L_x_390:
        /* <DEDUP_REMOVED lines=9> */
.L_x_393:
[----:B------:R-:W-:Y:S05]  /*290a0*/  BSYNC B1 ;  /* 0x0000000000017941 */ /* 0x000fea0003800000 */
.L_x_392:
        /* <DEDUP_REMOVED lines=9> */
.L_x_395:
[----:B------:R-:W-:Y:S05]  /*29140*/  BSYNC B1 ;  /* 0x0000000000017941 */ /* 0x000fea0003800000 */
.L_x_394:
        /* <DEDUP_REMOVED lines=9> */
.L_x_397:
[----:B------:R-:W-:Y:S05]  /*291e0*/  BSYNC B1 ;  /* 0x0000000000017941 */ /* 0x000fea0003800000 */
.L_x_396:
        /* <DEDUP_REMOVED lines=9> */
.L_x_399:
[----:B------:R-:W-:Y:S05]  /*29280*/  BSYNC B1 ;  /* 0x0000000000017941 */ /* 0x000fea0003800000 */
.L_x_398:
        /* <DEDUP_REMOVED lines=9> */
.L_x_401:
[----:B------:R-:W-:Y:S05]  /*29320*/  BSYNC B1 ;  /* 0x0000000000017941 */ /* 0x000fea0003800000 */
.L_x_400:
        /* <DEDUP_REMOVED lines=9> */
.L_x_403:
[----:B------:R-:W-:Y:S05]  /*293c0*/  BSYNC B1 ;  /* 0x0000000000017941 */ /* 0x000fea0003800000 */
.L_x_402:
        /* <DEDUP_REMOVED lines=9> */
.L_x_405:
[----:B------:R-:W-:Y:S05]  /*29460*/  BSYNC B1 ;  /* 0x0000000000017941 */ /* 0x000fea0003800000 */
.L_x_404:
        /* <DEDUP_REMOVED lines=9> */
.L_x_407:
[----:B------:R-:W-:Y:S05]  /*29500*/  BSYNC B1 ;  /* 0x0000000000017941 */ /* 0x000fea0003800000 */
.L_x_406:
        /* <DEDUP_REMOVED lines=9> */
.L_x_409:
[----:B------:R-:W-:Y:S05]  /*295a0*/  BSYNC B1 ;  /* 0x0000000000017941 */ /* 0x000fea0003800000 */
.L_x_408:
        /* <DEDUP_REMOVED lines=9> */
.L_x_411:
[----:B------:R-:W-:Y:S05]  /*29640*/  BSYNC B1 ;  /* 0x0000000000017941 */ /* 0x000fea0003800000 */
.L_x_410:
        /* <DEDUP_REMOVED lines=9> */
.L_x_413:
[----:B------:R-:W-:Y:S05]  /*296e0*/  BSYNC B1 ;  /* 0x0000000000017941 */ /* 0x000fea0003800000 */
.L_x_412:
        /* <DEDUP_REMOVED lines=9> */
.L_x_415:
[----:B------:R-:W-:Y:S05]  /*29780*/  BSYNC B1 ;  /* 0x0000000000017941 */ /* 0x000fea0003800000 */
.L_x_414:
        /* <DEDUP_REMOVED lines=9> */
.L_x_417:
[----:B------:R-:W-:Y:S05]  /*29820*/  BSYNC B1 ;  /* 0x0000000000017941 */ /* 0x000fea0003800000 */
.L_x_416:
        /* <DEDUP_REMOVED lines=9> */
.L_x_419:
[----:B------:R-:W-:Y:S05]  /*298c0*/  BSYNC B1 ;  /* 0x0000000000017941 */ /* 0x000fea0003800000 */
.L_x_418:
        /* <DEDUP_REMOVED lines=9> */
.L_x_421:
[----:B------:R-:W-:Y:S05]  /*29960*/  BSYNC B1 ;  /* 0x0000000000017941 */ /* 0x000fea0003800000 */
.L_x_420:
        /* <DEDUP_REMOVED lines=9> */
.L_x_423:
[----:B------:R-:W-:Y:S05]  /*29a00*/  BSYNC B1 ;  /* 0x0000000000017941 */ /* 0x000fea0003800000 */
.L_x_422:
        /* <DEDUP_REMOVED lines=9> */
.L_x_425:
[----:B------:R-:W-:Y:S05]  /*29aa0*/  BSYNC B1 ;  /* 0x0000000000017941 */ /* 0x000fea0003800000 */
.L_x_424:
        /* <DEDUP_REMOVED lines=9> */
.L_x_427:
[----:B------:R-:W-:Y:S05]  /*29b40*/  BSYNC B1 ;  /* 0x0000000000017941 */ /* 0x000fea0003800000 */
.L_x_426:
        /* <DEDUP_REMOVED lines=9> */
.L_x_429:
[----:B------:R-:W-:Y:S05]  /*29be0*/  BSYNC B1 ;  /* 0x0000000000017941 */ /* 0x000fea0003800000 */
.L_x_428:
        /* <DEDUP_REMOVED lines=9> */
.L_x_431:
[----:B------:R-:W-:Y:S05]  /*29c80*/  BSYNC B1 ;  /* 0x0000000000017941 */ /* 0x000fea0003800000 */
.L_x_430:
        /* <DEDUP_REMOVED lines=9> */
.L_x_433:
[----:B------:R-:W-:Y:S05]  /*29d20*/  BSYNC B1 ;  /* 0x0000000000017941 */ /* 0x000fea0003800000 */
.L_x_432:
        /* <DEDUP_REMOVED lines=9> */
.L_x_435:
[----:B------:R-:W-:Y:S05]  /*29dc0*/  BSYNC B1 ;  /* 0x0000000000017941 */ /* 0x000fea0003800000 */
.L_x_434:
        /* <DEDUP_REMOVED lines=9> */
.L_x_437:
[----:B------:R-:W-:Y:S05]  /*29e60*/  BSYNC B1 ;  /* 0x0000000000017941 */ /* 0x000fea0003800000 */
.L_x_436:
        /* <DEDUP_REMOVED lines=9> */
.L_x_439:
[----:B------:R-:W-:Y:S05]  /*29f00*/  BSYNC B1 ;  /* 0x0000000000017941 */ /* 0x000fea0003800000 */
.L_x_438:
        /* <DEDUP_REMOVED lines=9> */
.L_x_441:
[----:B------:R-:W-:Y:S05]  /*29fa0*/  BSYNC B1 ;  /* 0x0000000000017941 */ /* 0x000fea0003800000 */
.L_x_440:
        /* <DEDUP_REMOVED lines=9> */
.L_x_443:
[----:B------:R-:W-:Y:S05]  /*2a040*/  BSYNC B1 ;  /* 0x0000000000017941 */ /* 0x000fea0003800000 */
.L_x_442:
        /* <DEDUP_REMOVED lines=9> */
.L_x_445:
[----:B------:R-:W-:Y:S05]  /*2a0e0*/  BSYNC B1 ;  /* 0x0000000000017941 */ /* 0x000fea0003800000 */
.L_x_444:
        /* <DEDUP_REMOVED lines=9> */
.L_x_447:
[----:B------:R-:W-:Y:S05]  /*2a180*/  BSYNC B1 ;  /* 0x0000000000017941 */ /* 0x000fea0003800000 */
.L_x_446:
        /* <DEDUP_REMOVED lines=9> */
.L_x_449:
[----:B------:R-:W-:Y:S05]  /*2a220*/  BSYNC B1 ;  /* 0x0000000000017941 */ /* 0x000fea0003800000 */
.L_x_448:
        /* <DEDUP_REMOVED lines=9> */
.L_x_451:
[----:B------:R-:W-:Y:S05]  /*2a2c0*/  BSYNC B1 ;  /* 0x0000000000017941 */ /* 0x000fea0003800000 */
.L_x_450:
        /* <DEDUP_REMOVED lines=9> */
.L_x_453:
[----:B------:R-:W-:Y:S05]  /*2a360*/  BSYNC B1 ;  /* 0x0000000000017941 */ /* 0x000fea0003800000 */
.L_x_452:
        /* <DEDUP_REMOVED lines=9> */
.L_x_455:
[----:B------:R-:W-:Y:S05]  /*2a400*/  BSYNC B1 ;  /* 0x0000000000017941 */ /* 0x000fea0003800000 */
.L_x_454:
        /* <DEDUP_REMOVED lines=9> */
.L_x_457:
[----:B------:R-:W-:Y:S05]  /*2a4a0*/  BSYNC B1 ;  /* 0x0000000000017941 */ /* 0x000fea0003800000 */
.L_x_456:
        /* <DEDUP_REMOVED lines=9> */
.L_x_459:
[----:B------:R-:W-:Y:S05]  /*2a540*/  BSYNC B1 ;  /* 0x0000000000017941 */ /* 0x000fea0003800000 */
.L_x_458:
        /* <DEDUP_REMOVED lines=9> */
.L_x_461:
[----:B------:R-:W-:Y:S05]  /*2a5e0*/  BSYNC B1 ;  /* 0x0000000000017941 */ /* 0x000fea0003800000 */
.L_x_460:
        /* <DEDUP_REMOVED lines=9> */
.L_x_463:
[----:B------:R-:W-:Y:S05]  /*2a680*/  BSYNC B1 ;  /* 0x0000000000017941 */ /* 0x000fea0003800000 */
.L_x_462:
        /* <DEDUP_REMOVED lines=9> */
.L_x_465:
[----:B------:R-:W-:Y:S05]  /*2a720*/  BSYNC B1 ;  /* 0x0000000000017941 */ /* 0x000fea0003800000 */
.L_x_464:
        /* <DEDUP_REMOVED lines=9> */
.L_x_467:
[----:B------:R-:W-:Y:S05]  /*2a7c0*/  BSYNC B1 ;  /* 0x0000000000017941 */ /* 0x000fea0003800000 */
.L_x_466:
        /* <DEDUP_REMOVED lines=9> */
.L_x_469:
[----:B------:R-:W-:Y:S05]  /*2a860*/  BSYNC B1 ;  /* 0x0000000000017941 */ /* 0x000fea0003800000 */
.L_x_468:
        /* <DEDUP_REMOVED lines=9> */
.L_x_471:
[----:B------:R-:W-:Y:S05]  /*2a900*/  BSYNC B1 ;  /* 0x0000000000017941 */ /* 0x000fea0003800000 */
.L_x_470:
        /* <DEDUP_REMOVED lines=9> */
.L_x_473:
[----:B------:R-:W-:Y:S05]  /*2a9a0*/  BSYNC B1 ;  /* 0x0000000000017941 */ /* 0x000fea0003800000 */
.L_x_472:
        /* <DEDUP_REMOVED lines=9> */
.L_x_475:
[----:B------:R-:W-:Y:S05]  /*2aa40*/  BSYNC B1 ;  /* 0x0000000000017941 */ /* 0x000fea0003800000 */
.L_x_474:
        /* <DEDUP_REMOVED lines=9> */
.L_x_477:
[----:B------:R-:W-:Y:S05]  /*2aae0*/  BSYNC B1 ;  /* 0x0000000000017941 */ /* 0x000fea0003800000 */
.L_x_476:
        /* <DEDUP_REMOVED lines=9> */
.L_x_479:
[----:B------:R-:W-:Y:S05]  /*2ab80*/  BSYNC B1 ;  /* 0x0000000000017941 */ /* 0x000fea0003800000 */
.L_x_478:
        /* <DEDUP_REMOVED lines=9> */
.L_x_481:
[----:B------:R-:W-:Y:S05]  /*2ac20*/  BSYNC B1 ;  /* 0x0000000000017941 */ /* 0x000fea0003800000 */
.L_x_480:
        /* <DEDUP_REMOVED lines=9> */
.L_x_483:
[----:B------:R-:W-:Y:S05]  /*2acc0*/  BSYNC B1 ;  /* 0x0000000000017941 */ /* 0x000fea0003800000 */
.L_x_482:
        /* <DEDUP_REMOVED lines=9> */
.L_x_485:
[----:B------:R-:W-:Y:S05]  /*2ad60*/  BSYNC B1 ;  /* 0x0000000000017941 */ /* 0x000fea0003800000 */
.L_x_484:
        /* <DEDUP_REMOVED lines=9> */
.L_x_487:
[----:B------:R-:W-:Y:S05]  /*2ae00*/  BSYNC B1 ;  /* 0x0000000000017941 */ /* 0x000fea0003800000 */
.L_x_486:
        /* <DEDUP_REMOVED lines=9> */
.L_x_489:
[----:B------:R-:W-:Y:S05]  /*2aea0*/  BSYNC B1 ;  /* 0x0000000000017941 */ /* 0x000fea0003800000 */
.L_x_488:
        /* <DEDUP_REMOVED lines=9> */
.L_x_491:
[----:B------:R-:W-:Y:S05]  /*2af40*/  BSYNC B1 ;  /* 0x0000000000017941 */ /* 0x000fea0003800000 */
.L_x_490:
        /* <DEDUP_REMOVED lines=9> */
.L_x_493:
[----:B------:R-:W-:Y:S05]  /*2afe0*/  BSYNC B1 ;  /* 0x0000000000017941 */ /* 0x000fea0003800000 */
.L_x_492:
        /* <DEDUP_REMOVED lines=9> */
.L_x_495:
[----:B------:R-:W-:Y:S05]  /*2b080*/  BSYNC B1 ;  /* 0x0000000000017941 */ /* 0x000fea0003800000 */
.L_x_494:
        /* <DEDUP_REMOVED lines=9> */
.L_x_497:
[----:B------:R-:W-:Y:S05]  /*2b120*/  BSYNC B1 ;  /* 0x0000000000017941 */ /* 0x000fea0003800000 */
.L_x_496:
        /* <DEDUP_REMOVED lines=9> */
.L_x_499:
[----:B------:R-:W-:Y:S05]  /*2b1c0*/  BSYNC B1 ;  /* 0x0000000000017941 */ /* 0x000fea0003800000 */
.L_x_498:
        /* <DEDUP_REMOVED lines=9> */
.L_x_501:
[----:B------:R-:W-:Y:S05]  /*2b260*/  BSYNC B1 ;  /* 0x0000000000017941 */ /* 0x000fea0003800000 */
.L_x_500:
        /* <DEDUP_REMOVED lines=9> */
.L_x_503:
[----:B------:R-:W-:Y:S05]  /*2b300*/  BSYNC B1 ;  /* 0x0000000000017941 */ /* 0x000fea0003800000 */
.L_x_502:
        /* <DEDUP_REMOVED lines=9> */
.L_x_505:
[----:B------:R-:W-:Y:S05]  /*2b3a0*/  BSYNC B1 ;  /* 0x0000000000017941 */ /* 0x000fea0003800000 */
.L_x_504:
        /* <DEDUP_REMOVED lines=9> */
.L_x_507:
[----:B------:R-:W-:Y:S05]  /*2b440*/  BSYNC B1 ;  /* 0x0000000000017941 */ /* 0x000fea0003800000 */
.L_x_506:
        /* <DEDUP_REMOVED lines=9> */
.L_x_509:
[----:B------:R-:W-:Y:S05]  /*2b4e0*/  BSYNC B1 ;  /* 0x0000000000017941 */ /* 0x000fea0003800000 */
.L_x_508:
        /* <DEDUP_REMOVED lines=9> */
.L_x_511:
[----:B------:R-:W-:Y:S05]  /*2b580*/  BSYNC B1 ;  /* 0x0000000000017941 */ /* 0x000fea0003800000 */
.L_x_510:
        /* <DEDUP_REMOVED lines=9> */
.L_x_513:
[----:B------:R-:W-:Y:S05]  /*2b620*/  BSYNC B1 ;  /* 0x0000000000017941 */ /* 0x000fea0003800000 */
.L_x_512:
        /* <DEDUP_REMOVED lines=9> */
.L_x_515:
[----:B------:R-:W-:Y:S05]  /*2b6c0*/  BSYNC B1 ;  /* 0x0000000000017941 */ /* 0x000fea0003800000 */
.L_x_514:
        /* <DEDUP_REMOVED lines=9> */
.L_x_517:
[----:B------:R-:W-:Y:S05]  /*2b760*/  BSYNC B1 ;  /* 0x0000000000017941 */ /* 0x000fea0003800000 */
.L_x_516:
        /* <DEDUP_REMOVED lines=9> */
.L_x_519:
[----:B------:R-:W-:Y:S05]  /*2b800*/  BSYNC B1 ;  /* 0x0000000000017941 */ /* 0x000fea0003800000 */
.L_x_518:
        /* <DEDUP_REMOVED lines=9> */
.L_x_521:
[----:B------:R-:W-:Y:S05]  /*2b8a0*/  BSYNC B1 ;  /* 0x0000000000017941 */ /* 0x000fea0003800000 */
.L_x_520:
        /* <DEDUP_REMOVED lines=9> */
.L_x_523:
[----:B------:R-:W-:Y:S05]  /*2b940*/  BSYNC B1 ;  /* 0x0000000000017941 */ /* 0x000fea0003800000 */
.L_x_522:
        /* <DEDUP_REMOVED lines=9> */
.L_x_525:
[----:B------:R-:W-:Y:S05]  /*2b9e0*/  BSYNC B1 ;  /* 0x0000000000017941 */ /* 0x000fea0003800000 */
.L_x_524:
        /* <DEDUP_REMOVED lines=9> */
.L_x_527:
[----:B------:R-:W-:Y:S05]  /*2ba80*/  BSYNC B1 ;  /* 0x0000000000017941 */ /* 0x000fea0003800000 */
.L_x_526:
        /* <DEDUP_REMOVED lines=9> */
.L_x_529:
[----:B------:R-:W-:Y:S05]  /*2bb20*/  BSYNC B1 ;  /* 0x0000000000017941 */ /* 0x000fea0003800000 */
.L_x_528:
        /* <DEDUP_REMOVED lines=9> */
.L_x_531:
[----:B------:R-:W-:Y:S05]  /*2bbc0*/  BSYNC B1 ;  /* 0x0000000000017941 */ /* 0x000fea0003800000 */
.L_x_530:
[----:B01--45:R-:W-:Y:S01]  /*2bbd0*/  LOP3.LUT R7, R3, 0xffffe000, RZ, 0xc0, !PT ;  /* 0xffffe00003077812 */ /* 0x033fe200078ec0ff */
        /* <DEDUP_REMOVED lines=8> */
.L_x_533:
[----:B------:R-:W-:Y:S05]  /*2bc60*/  BSYNC B1 ;  /* 0x0000000000017941 */ /* 0x000fea0003800000 */
.L_x_532:
        /* <DEDUP_REMOVED lines=9> */
.L_x_535:
[----:B------:R-:W-:Y:S05]  /*2bd00*/  BSYNC B1 ;  /* 0x0000000000017941 */ /* 0x000fea0003800000 */
.L_x_534:
[----:B------:R-:W-:Y:S05]  /*2bd10*/  @!P1 BRA `(.L_x_536) ;  /* 0x00000050004c9947 */ /* 0x000fea0003800000 */
[----:B-----5:R-:W-:-:S05]  /*2bd20*/  LOP3.LUT R3, R3, 0xffffe000, RZ, 0xc0, !PT ;  /* 0xffffe00003037812 */ /* 0x020fca00078ec0ff */
[----:B------:R-:W-:-:S04]  /*2bd30*/  FMUL R0, R3, R16 ;  /* 0x0000001003007220 */ /* 0x000fc80000400000 */
[----:B------:R-:W-:-:S05]  /*2bd40*/  FFMA R151, R151, R2, R0 ;  /* 0x0000000297977223 */ /* 0x000fca0000000000 */
[----:B------:R-:W-:-:S05]  /*2bd50*/  F2FP.TF32.F32.PACK_B R151, R151 ;  /* 0x00000097ff97723e */ /* 0x000fca00024050ff */
[----:B------:R0:W-:Y:S01]  /*2bd60*/  STG.E desc[UR44][R4.64+0x3e4], R151 ;  /* 0x0003e49704007986 */ /* 0x0001e2000c10192c */
[----:B------:R-:W-:Y:S05]  /*2bd70*/  BRA `(.L_x_536) ;  /* 0x0000005000347947 */ /* 0x000fea0003800000 */
.L_x_29:
[----:B------:R-:W2:Y:S01]  /*2bd80*/  LDL.LU R3, [R1] ;  /* 0x0000000001037983 */ /* 0x000ea20000300800 */
[----:B------:R-:W-:-:S03]  /*2bd90*/  ULDC.64 UR4, c[0x0][0x5c0] ;  /* 0x0001700000047ab9 */ /* 0x000fc60000000a00 */
[----:B------:R-:W3:Y:S04]  /*2bda0*/  LDL.LU R9, [R1+0x8] ;  /* 0x0000080001097983 */ /* 0x000ee80000300800 */
[----:B------:R-:W4:Y:S04]  /*2bdb0*/  LDL.LU R8, [R1+0x54] ;  /* 0x0000540001087983 */ /* 0x000f280000300800 */
[----:B------:R-:W5:Y:S04]  /*2bdc0*/  LDL.LU R235, [R1+0x8c] ;  /* 0x00008c0001eb7983 */ /* 0x000f680000300800 */
        /* <DEDUP_REMOVED lines=91> */
[----:B------:R-:W5:Y:S01]  /*2c380*/  LDL.LU R12, [R1+0x1fc] ;  /* 0x0001fc00010c7983 */ /* 0x000f620000300800 */
[----:B--2---:R-:W-:Y:S01]  /*2c390*/  FMUL R3, R3, R2 ;  /* 0x0000000203037220 */ /* 0x004fe20000400000 */
[----:B------:R-:W-:-:S02]  /*2c3a0*/  LEA R4, P0, R6, UR4, 0x2 ;  /* 0x0000000406047c11 */ /* 0x000fc4000f8010ff */
[----:B------:R-:W2:Y:S02]  /*2c3b0*/  LDL.LU R7, [R1+0x4] ;  /* 0x0000040001077983 */ /* 0x000ea40000300800 */
[----:B------:R-:W-:Y:S02]  /*2c3c0*/  LEA.HI.X R5, R6, UR5, R10, 0x2, P0 ;  /* 0x0000000506057c11 */ /* 0x000fe400080f140a */
[----:B------:R-:W-:Y:S01]  /*2c3d0*/  F2FP.TF32.F32.PACK_B R3, R3 ;  /* 0x00000003ff03723e */ /* 0x000fe200024050ff */
[----:B------:R-:W5:Y:S01]  /*2c3e0*/  LDL.LU R10, [R1+0x5c] ;  /* 0x00005c00010a7983 */ /* 0x000f620000300800 */
[----:B------:R-:W-:-:S03]  /*2c3f0*/  ISETP.GT.AND P0, PT, R0, 0x1, P3 ;  /* 0x000000010000780c */ /* 0x000fc60001f04270 */
[----:B------:R2:W-:Y:S01]  /*2c400*/  @P1 STG.E desc[UR44][R4.64], R3 ;  /* 0x0000000304001986 */ /* 0x0005e2000c10192c */
[----:B------:R-:W-:Y:S01]  /*2c410*/  ISETP.GT.AND P2, PT, R158, 0x8, PT ;  /* 0x000000089e00780c */ /* 0x000fe20003f44270 */
[----:B--2---:R-:W-:-:S05]  /*2c420*/  FMUL R3, R7, R2 ;  /* 0x0000000207037220 */ /* 0x004fca0000400000 */
[----:B------:R-:W-:-:S05]  /*2c430*/  F2FP.TF32.F32.PACK_B R3, R3 ;  /* 0x00000003ff03723e */ /* 0x000fca00024050ff */
[----:B------:R0:W-:Y:S04]  /*2c440*/  @P0 STG.E desc[UR44][R4.64+0x4], R3 ;  /* 0x0000040304000986 */ /* 0x0001e8000c10192c */
[----:B0-----:R-:W2:Y:S01]  /*2c450*/  LDL.LU R3, [R1+0xc] ;  /* 0x00000c0001037983 */ /* 0x001ea20000300800 */
[----:B------:R-:W-:Y:S01]  /*2c460*/  USHF.L.U32 UR5, UR8, 0x5, URZ ;  /* 0x0000000508057899 */ /* 0x000fe2000800063f */
[----:B------:R-:W-:Y:S01]  /*2c470*/  ISETP.GT.AND P0, PT, R0, RZ, P2 ;  /* 0x000000ff0000720c */ /* 0x000fe20001704270 */
[----:B------:R-:W-:Y:S01]  /*2c480*/  USHF.L.U64.HI UR4, UR8, 0x5, UR9 ;  /* 0x0000000508047899 */ /* 0x000fe20008010209 */
[----:B---3--:R-:W-:-:S03]  /*2c490*/  FMUL R9, R9, R2 ;  /* 0x0000000209097220 */ /* 0x008fc60000400000 */
[----:B------:R-:W-:Y:S02]  /*2c4a0*/  IADD3 R6, P1, R4, UR5, RZ ;  /* 0x0000000504067c10 */ /* 0x000fe4000ff3e0ff */
[----:B------:R-:W-:Y:S02]  /*2c4b0*/  F2FP.TF32.F32.PACK_B R9, R9 ;  /* 0x00000009ff09723e */ /* 0x000fe400024050ff */
[----:B------:R-:W-:-:S05]  /*2c4c0*/  IADD3.X R7, R5, UR4, RZ, P1, !PT ;  /* 0x0000000405077c10 */ /* 0x000fca0008ffe4ff */
[----:B------:R0:W-:Y:S01]  /*2c4d0*/  @P0 STG.E desc[UR44][R6.64], R9 ;  /* 0x0000000906000986 */ /* 0x0001e2000c10192c */
[----:B------:R-:W-:-:S03]  /*2c4e0*/  ISETP.GT.AND P0, PT, R0, 0x1, P2 ;  /* 0x000000010000780c */ /* 0x000fc60001704270 */
[----:B0-----:R-:W3:Y:S01]  /*2c4f0*/  LDL.LU R9, [R1+0x60] ;  /* 0x0000600001097983 */ /* 0x001ee20000300800 */
[----:B--2---:R-:W-:-:S05]  /*2c500*/  FMUL R3, R3, R2 ;  /* 0x0000000203037220 */ /* 0x004fca0000400000 */
[----:B------:R-:W-:-:S05]  /*2c510*/  F2FP.TF32.F32.PACK_B R3, R3 ;  /* 0x00000003ff03723e */ /* 0x000fca00024050ff */
[----:B------:R0:W-:Y:S04]  /*2c520*/  @P0 STG.E desc[UR44][R6.64+0x4], R3 ;  /* 0x0000040306000986 */ /* 0x0001e8000c10192c */
[----:B0-----:R-:W2:Y:S01]  /*2c530*/  LDL.LU R3, [R1+0x10] ;  /* 0x0000100001037983 */ /* 0x001ea20000300800 */
[----:B------:R-:W-:Y:S01]  /*2c540*/  ISETP.GT.AND P0, PT, R0, 0x8, P3 ;  /* 0x000000080000780c */ /* 0x000fe20001f04270 */
[----:B--2---:R-:W-:-:S05]  /*2c550*/  FMUL R3, R3, R2 ;  /* 0x0000000203037220 */ /* 0x004fca0000400000 */
[----:B------:R-:W-:-:S07]  /*2c560*/  F2FP.TF32.F32.PACK_B R3, R3 ;  /* 0x00000003ff03723e */ /* 0x000fce00024050ff */
        /* <DEDUP_REMOVED lines=82> */
[C---:B------:R-:W-:Y:S02]  /*2ca90*/  ISETP.GT.AND P1, PT, R0.reuse, 0x29, P3 ;  /* 0x000000290000780c */ /* 0x040fe40001f24270 */
[----:B------:R-:W-:Y:S01]  /*2caa0*/  ISETP.GT.AND P0, PT, R0, 0x28, P2 ;  /* 0x000000280000780c */ /* 0x000fe20001704270 */
[----:B----4-:R-:W-:-:S05]  /*2cab0*/  FMUL R8, R8, R2 ;  /* 0x0000000208087220 */ /* 0x010fca0000400000 */
[----:B------:R-:W-:-:S05]  /*2cac0*/  F2FP.TF32.F32.PACK_B R8, R8 ;  /* 0x00000008ff08723e */ /* 0x000fca00024050ff */
[----:B------:R0:W-:Y:S04]  /*2cad0*/  @P1 STG.E desc[UR44][R4.64+0xa4], R8 ;  /* 0x0000a40804001986 */ /* 0x0001e8000c10192c */
[----:B0-----:R-:W4:Y:S01]  /*2cae0*/  LDL.LU R8, [R1+0x68] ;  /* 0x0000680001087983 */ /* 0x001f220000300800 */
[----:B--2---:R-:W-:-:S05]  /*2caf0*/  FMUL R3, R3, R2 ;  /* 0x0000000203037220 */ /* 0x004fca0000400000 */
[----:B------:R-:W-:-:S05]  /*2cb00*/  F2FP.TF32.F32.PACK_B R3, R3 ;  /* 0x00000003ff03723e */ /* 0x000fca00024050ff */
[----:B------:R0:W-:Y:S04]  /*2cb10*/  @P0 STG.E desc[UR44][R6.64+0xa0], R3 ;  /* 0x0000a00306000986 */ /* 0x0001e8000c10192c */
[----:B0-----:R-:W2:Y:S01]  /*2cb20*/  LDL.LU R3, [R1+0x64] ;  /* 0x0000640001037983 */ /* 0x001ea20000300800 */
[C---:B------:R-:W-:Y:S02]  /*2cb30*/  ISETP.GT.AND P1, PT, R0.reuse, 0x29, P2 ;  /* 0x000000290000780c */ /* 0x040fe40001724270 */
[----:B------:R-:W-:Y:S01]  /*2cb40*/  ISETP.GT.AND P4, PT, R0, 0x30, P3 ;  /* 0x000000300000780c */ /* 0x000fe20001f84270 */
[-C--:B-----5:R-:W-:Y:S01]  /*2cb50*/  FMUL R10, R10, R2.reuse ;  /* 0x000000020a0a7220 */ /* 0x0a0fe20000400000 */
[C---:B------:R-:W-:Y:S01]  /*2cb60*/  ISETP.GT.AND P5, PT, R0.reuse, 0x31, P3 ;  /* 0x000000310000780c */ /* 0x040fe20001fa4270 */
[-C--:B---3--:R-:W-:Y:S01]  /*2cb70*/  FMUL R9, R9, R2.reuse ;  /* 0x0000000209097220 */ /* 0x088fe20000400000 */
[----:B------:R-:W-:Y:S01]  /*2cb80*/  ISETP.GT.AND P0, PT, R0, 0x30, P2 ;  /* 0x000000300000780c */ /* 0x000fe20001704270 */
[----:B----4-:R-:W-:Y:S01]  /*2cb90*/  FMUL R8, R8, R2 ;  /* 0x0000000208087220 */ /* 0x010fe20000400000 */
[----:B------:R-:W-:-:S02]  /*2cba0*/  F2FP.TF32.F32.PACK_B R10, R10 ;  /* 0x0000000aff0a723e */ /* 0x000fc400024050ff */
[----:B------:R-:W-:Y:S02]  /*2cbb0*/  F2FP.TF32.F32.PACK_B R9, R9 ;  /* 0x00000009ff09723e */ /* 0x000fe400024050ff */
[----:B------:R-:W-:Y:S01]  /*2cbc0*/  F2FP.TF32.F32.PACK_B R8, R8 ;  /* 0x00000008ff08723e */ /* 0x000fe200024050ff */
[----:B------:R0:W-:Y:S04]  /*2cbd0*/  @P1 STG.E desc[UR44][R6.64+0xa4], R10 ;  /* 0x0000a40a06001986 */ /* 0x0001e8000c10192c */
[----:B------:R1:W-:Y:S04]  /*2cbe0*/  @P4 STG.E desc[UR44][R4.64+0xc0], R9 ;  /* 0x0000c00904004986 */ /* 0x0003e8000c10192c */
[----:B0-----:R-:W3:Y:S04]  /*2cbf0*/  LDL.LU R10, [R1+0x78] ;  /* 0x00007800010a7983 */ /* 0x001ee80000300800 */
[----:B-1----:R-:W4:Y:S01]  /*2cc00*/  LDL.LU R9, [R1+0x74] ;  /* 0x0000740001097983 */ /* 0x002f220000300800 */
[----:B--2---:R-:W-:-:S05]  /*2cc10*/  FMUL R3, R3, R2 ;  /* 0x0000000203037220 */ /* 0x004fca0000400000 */
[----:B------:R-:W-:-:S05]  /*2cc20*/  F2FP.TF32.F32.PACK_B R3, R3 ;  /* 0x00000003ff03723e */ /* 0x000fca00024050ff */
[----:B------:R0:W-:Y:S04]  /*2cc30*/  @P5 STG.E desc[UR44][R4.64+0xc4], R3 ;  /* 0x0000c40304005986 */ /* 0x0001e8000c10192c */
[----:B------:R1:W-:Y:S04]  /*2cc40*/  @P0 STG.E desc[UR44][R6.64+0xc0], R8 ;  /* 0x0000c00806000986 */ /* 0x0003e8000c10192c */
[----:B0-----:R-:W2:Y:S04]  /*2cc50*/  LDL.LU R3, [R1+0x6c] ;  /* 0x00006c0001037983 */ /* 0x001ea80000300800 */
[----:B-1----:R-:W5:Y:S01]  /*2cc60*/  LDL.LU R8, [R1+0x70] ;  /* 0x0000700001087983 */ /* 0x002f620000300800 */
[----:B------:R-:W-:-:S02]  /*2cc70*/  ISETP.GT.AND P1, PT, R0, 0x31, P2 ;  /* 0x000000310000780c */ /* 0x000fc40001724270 */
[C---:B------:R-:W-:Y:S02]  /*2cc80*/  ISETP.GT.AND P4, PT, R0.reuse, 0x38, P3 ;  /* 0x000000380000780c */ /* 0x040fe40001f84270 */
[C---:B------:R-:W-:Y:S02]  /*2cc90*/  ISETP.GT.AND P5, PT, R0.reuse, 0x39, P3 ;  /* 0x000000390000780c */ /* 0x040fe40001fa4270 */
[----:B------:R-:W-:Y:S01]  /*2cca0*/  ISETP.GT.AND P0, PT, R0, 0x38, P2 ;  /* 0x000000380000780c */ /* 0x000fe20001704270 */
[-C--:B----4-:R-:W-:Y:S01]  /*2ccb0*/  FMUL R9, R9, R2.reuse ;  /* 0x0000000209097220 */ /* 0x090fe20000400000 */
[----:B---3--:R-:W-:-:S04]  /*2ccc0*/  FMUL R10, R10, R2 ;  /* 0x000000020a0a7220 */ /* 0x008fc80000400000 */
[----:B------:R-:W-:Y:S02]  /*2ccd0*/  F2FP.TF32.F32.PACK_B R9, R9 ;  /* 0x00000009ff09723e */ /* 0x000fe400024050ff */
[----:B------:R-:W-:Y:S01]  /*2cce0*/  F2FP.TF32.F32.PACK_B R10, R10 ;  /* 0x0000000aff0a723e */ /* 0x000fe200024050ff */
[-C--:B--2---:R-:W-:Y:S01]  /*2ccf0*/  FMUL R3, R3, R2.reuse ;  /* 0x0000000203037220 */ /* 0x084fe20000400000 */
[----:B-----5:R-:W-:-:S04]  /*2cd00*/  FMUL R8, R8, R2 ;  /* 0x0000000208087220 */ /* 0x020fc80000400000 */
[----:B------:R-:W-:Y:S02]  /*2cd10*/  F2FP.TF32.F32.PACK_B R3, R3 ;  /* 0x00000003ff03723e */ /* 0x000fe400024050ff */
[----:B------:R-:W-:-:S03]  /*2cd20*/  F2FP.TF32.F32.PACK_B R8, R8 ;  /* 0x00000008ff08723e */ /* 0x000fc600024050ff */
[----:B------:R0:W-:Y:S04]  /*2cd30*/  @P1 STG.E desc[UR44][R6.64+0xc4], R3 ;  /* 0x0000c40306001986 */ /* 0x0001e8000c10192c */
[----:B------:R1:W-:Y:S04]  /*2cd40*/  @P4 STG.E desc[UR44][R4.64+0xe0], R8 ;  /* 0x0000e00804004986 */ /* 0x0003e8000c10192c */
[----:B0-----:R-:W2:Y:S04]  /*2cd50*/  LDL.LU R3, [R1+0x7c] ;  /* 0x00007c0001037983 */ /* 0x001ea80000300800 */
[----:B-1----:R-:W3:Y:S04]  /*2cd60*/  LDL.LU R8, [R1+0x80] ;  /* 0x0000800001087983 */ /* 0x002ee80000300800 */
[----:B------:R0:W-:Y:S04]  /*2cd70*/  @P5 STG.E desc[UR44][R4.64+0xe4], R9 ;  /* 0x0000e40904005986 */ /* 0x0001e8000c10192c */
[----:B------:R1:W-:Y:S04]  /*2cd80*/  @P0 STG.E desc[UR44][R6.64+0xe0], R10 ;  /* 0x0000e00a06000986 */ /* 0x0003e8000c10192c */
[----:B0-----:R-:W4:Y:S04]  /*2cd90*/  LDL.LU R9, [R1+0x84] ;  /* 0x0000840001097983 */ /* 0x001f280000300800 */
[----:B-1----:R-:W5:Y:S01]  /*2cda0*/  LDL.LU R10, [R1+0x88] ;  /* 0x00008800010a7983 */ /* 0x002f620000300800 */
[----:B------:R-:W-:-:S02]  /*2cdb0*/  ISETP.GT.AND P1, PT, R0, 0x39, P2 ;  /* 0x000000390000780c */ /* 0x000fc40001724270 */
[C---:B------:R-:W-:Y:S02]  /*2cdc0*/  ISETP.GT.AND P4, PT, R0.reuse, 0x40, P3 ;  /* 0x000000400000780c */ /* 0x040fe40001f84270 */
[C---:B------:R-:W-:Y:S02]  /*2cdd0*/  ISETP.GT.AND P5, PT, R0.reuse, 0x41, P3 ;  /* 0x000000410000780c */ /* 0x040fe40001fa4270 */
[----:B------:R-:W-:Y:S01]  /*2cde0*/  ISETP.GT.AND P0, PT, R0, 0x40, P2 ;  /* 0x000000400000780c */ /* 0x000fe20001704270 */
[-C--:B------:R-:W-:Y:S01]  /*2cdf0*/  FMUL R11, R11, R2.reuse ;  /* 0x000000020b0b7220 */ /* 0x080fe20000400000 */
[----:B------:R-:W-:-:S04]  /*2ce00*/  FMUL R13, R13, R2 ;  /* 0x000000020d0d7220 */ /* 0x000fc80000400000 */
[----:B------:R-:W-:Y:S02]  /*2ce10*/  F2FP.TF32.F32.PACK_B R11, R11 ;  /* 0x0000000bff0b723e */ /* 0x000fe400024050ff */
[----:B------:R-:W-:Y:S01]  /*2ce20*/  F2FP.TF32.F32.PACK_B R13, R13 ;  /* 0x0000000dff0d723e */ /* 0x000fe200024050ff */
[----:B------:R-:W-:-:S05]  /*2ce30*/  FMUL R15, R15, R2 ;  /* 0x000000020f0f7220 */ /* 0x000fca0000400000 */
[----:B------:R-:W-:Y:S01]  /*2ce40*/  F2FP.TF32.F32.PACK_B R15, R15 ;  /* 0x0000000fff0f723e */ /* 0x000fe200024050ff */
[----:B------:R-:W-:-:S05]  /*2ce50*/  FMUL R19, R19, R2 ;  /* 0x0000000213137220 */ /* 0x000fca0000400000 */
[----:B------:R-:W-:Y:S01]  /*2ce60*/  F2FP.TF32.F32.PACK_B R19, R19 ;  /* 0x00000013ff13723e */ /* 0x000fe200024050ff */
[-C--:B--2---:R-:W-:Y:S01]  /*2ce70*/  FMUL R3, R3, R2.reuse ;  /* 0x0000000203037220 */ /* 0x084fe20000400000 */
[----:B---3--:R-:W-:-:S04]  /*2ce80*/  FMUL R8, R8, R2 ;  /* 0x0000000208087220 */ /* 0x008fc80000400000 */
[----:B------:R-:W-:Y:S02]  /*2ce90*/  F2FP.TF32.F32.PACK_B R3, R3 ;  /* 0x00000003ff03723e */ /* 0x000fe400024050ff */
[----:B------:R-:W-:-:S03]  /*2cea0*/  F2FP.TF32.F32.PACK_B R8, R8 ;  /* 0x00000008ff08723e */ /* 0x000fc600024050ff */
[----:B------:R0:W-:Y:S01]  /*2ceb0*/  @P1 STG.E desc[UR44][R6.64+0xe4], R3 ;  /* 0x0000e40306001986 */ /* 0x0001e2000c10192c */
[----:B------:R-:W-:-:S03]  /*2cec0*/  ISETP.GT.AND P1, PT, R0, 0x41, P2 ;  /* 0x000000410000780c */ /* 0x000fc60001724270 */
[----:B------:R1:W-:Y:S01]  /*2ced0*/  @P4 STG.E desc[UR44][R4.64+0x100], R8 ;  /* 0x0001000804004986 */ /* 0x0003e2000c10192c */
[----:B------:R-:W-:Y:S01]  /*2cee0*/  ISETP.GT.AND P4, PT, R0, 0x48, P3 ;  /* 0x000000480000780c */ /* 0x000fe20001f84270 */
[-C--:B----4-:R-:W-:Y:S01]  /*2cef0*/  FMUL R9, R9, R2.reuse ;  /* 0x0000000209097220 */ /* 0x090fe20000400000 */
[-C--:B0-----:R-:W-:Y:S01]  /*2cf00*/  FMUL R3, R235, R2.reuse ;  /* 0x00000002eb037220 */ /* 0x081fe20000400000 */
[-C--:B-----5:R-:W-:Y:S01]  /*2cf10*/  FMUL R10, R10, R2.reuse ;  /* 0x000000020a0a7220 */ /* 0x0a0fe20000400000 */
[----:B-1----:R-:W-:Y:S02]  /*2cf20*/  FMUL R8, R234, R2 ;  /* 0x00000002ea087220 */ /* 0x002fe40000400000 */
[----:B------:R-:W-:Y:S02]  /*2cf30*/  F2FP.TF32.F32.PACK_B R9, R9 ;  /* 0x00000009ff09723e */ /* 0x000fe400024050ff */
[----:B------:R-:W-:Y:S02]  /*2cf40*/  F2FP.TF32.F32.PACK_B R10, R10 ;  /* 0x0000000aff0a723e */ /* 0x000fe400024050ff */
[----:B------:R-:W-:-:S02]  /*2cf50*/  F2FP.TF32.F32.PACK_B R3, R3 ;  /* 0x00000003ff03723e */ /* 0x000fc400024050ff */
[----:B------:R-:W-:Y:S01]  /*2cf60*/  F2FP.TF32.F32.PACK_B R8, R8 ;  /* 0x00000008ff08723e */ /* 0x000fe200024050ff */
[----:B------:R0:W-:Y:S01]  /*2cf70*/  @P5 STG.E desc[UR44][R4.64+0x104], R9 ;  /* 0x0001040904005986 */ /* 0x0001e2000c10192c */
[----:B------:R-:W-:-:S03]  /*2cf80*/  ISETP.GT.AND P5, PT, R0, 0x49, P3 ;  /* 0x000000490000780c */ /* 0x000fc60001fa4270 */
[----:B------:R1:W-:Y:S01]  /*2cf90*/  @P0 STG.E desc[UR44][R6.64+0x100], R10 ;  /* 0x0001000a06000986 */ /* 0x0003e2000c10192c */
[----:B------:R-:W-:-:S03]  /*2cfa0*/  ISETP.GT.AND P0, PT, R0, 0x48, P2 ;  /* 0x000000480000780c */ /* 0x000fc60001704270 */
[----:B------:R2:W-:Y:S01]  /*2cfb0*/  @P1 STG.E desc[UR44][R6.64+0x104], R3 ;  /* 0x0001040306001986 */ /* 0x0005e2000c10192c */
[----:B------:R-:W-:-:S03]  /*2cfc0*/  ISETP.GT.AND P1, PT, R0, 0x49, P2 ;  /* 0x000000490000780c */ /* 0x000fc60001724270 */
[----:B------:R-:W-:Y:S01]  /*2cfd0*/  @P4 STG.E desc[UR44][R4.64+0x120], R8 ;  /* 0x0001200804004986 */ /* 0x000fe2000c10192c */
[-C--:B0-----:R-:W-:Y:S01]  /*2cfe0*/  FMUL R9, R233, R2.reuse ;  /* 0x00000002e9097220 */ /* 0x081fe20000400000 */
[----:B------:R-:W-:Y:S01]  /*2cff0*/  ISETP.GT.AND P4, PT, R0, 0x50, P3 ;  /* 0x000000500000780c */ /* 0x000fe20001f84270 */
[----:B-1----:R-:W-:-:S03]  /*2d000*/  FMUL R10, R232, R2 ;  /* 0x00000002e80a7220 */ /* 0x002fc60000400000 */
[----:B------:R-:W-:Y:S02]  /*2d010*/  F2FP.TF32.F32.PACK_B R9, R9 ;  /* 0x00000009ff09723e */ /* 0x000fe400024050ff */
[----:B------:R-:W-:-:S03]  /*2d020*/  F2FP.TF32.F32.PACK_B R10, R10 ;  /* 0x0000000aff0a723e */ /* 0x000fc600024050ff */
[----:B------:R0:W-:Y:S01]  /*2d030*/  @P5 STG.E desc[UR44][R4.64+0x124], R9 ;  /* 0x0001240904005986 */ /* 0x0001e2000c10192c */
[----:B------:R-:W-:-:S03]  /*2d040*/  ISETP.GT.AND P5, PT, R0, 0x51, P3 ;  /* 0x000000510000780c */ /* 0x000fc60001fa4270 */
[----:B------:R-:W-:Y:S01]  /*2d050*/  @P0 STG.E desc[UR44][R6.64+0x120], R10 ;  /* 0x0001200a06000986 */ /* 0x000fe2000c10192c */
[----:B------:R-:W-:-:S03]  /*2d060*/  ISETP.GT.AND P0, PT, R0, 0x50, P2 ;  /* 0x000000500000780c */ /* 0x000fc60001704270 */
[----:B------:R1:W-:Y:S01]  /*2d070*/  @P1 STG.E desc[UR44][R6.64+0x124], R11 ;  /* 0x0001240b06001986 */ /* 0x0003e2000c10192c */
[C---:B------:R-:W-:Y:S01]  /*2d080*/  ISETP.GT.AND P1, PT, R0.reuse, 0x51, P2 ;  /* 0x000000510000780c */ /* 0x040fe20001724270 */
[-C--:B--2---:R-:W-:Y:S02]  /*2d090*/  FMUL R3, R231, R2.reuse ;  /* 0x00000002e7037220 */ /* 0x084fe40000400000 */
[----:B------:R2:W-:Y:S01]  /*2d0a0*/  @P4 STG.E desc[UR44][R4.64+0x140], R13 ;  /* 0x0001400d04004986 */ /* 0x0005e2000c10192c */
[----:B------:R-:W-:Y:S01]  /*2d0b0*/  ISETP.GT.AND P4, PT, R0, 0x58, P3 ;  /* 0x000000580000780c */ /* 0x000fe20001f84270 */
[-C--:B0-----:R-:W-:Y:S01]  /*2d0c0*/  FMUL R9, R230, R2.reuse ;  /* 0x00000002e6097220 */ /* 0x081fe20000400000 */
[----:B------:R-:W-:Y:S01]  /*2d0d0*/  F2FP.TF32.F32.PACK_B R3, R3 ;  /* 0x00000003ff03723e */ /* 0x000fe200024050ff */
[----:B-1----:R-:W-:-:S03]  /*2d0e0*/  FMUL R11, R229, R2 ;  /* 0x00000002e50b7220 */ /* 0x002fc60000400000 */
[----:B------:R-:W-:Y:S01]  /*2d0f0*/  F2FP.TF32.F32.PACK_B R9, R9 ;  /* 0x00000009ff09723e */ /* 0x000fe200024050ff */
[----:B------:R-:W-:Y:S01]  /*2d100*/  @P5 STG.E desc[UR44][R4.64+0x144], R15 ;  /* 0x0001440f04005986 */ /* 0x000fe2000c10192c */
[----:B------:R-:W-:-:S03]  /*2d110*/  F2FP.TF32.F32.PACK_B R11, R11 ;  /* 0x0000000bff0b723e */ /* 0x000fc600024050ff */
[----:B------:R0:W-:Y:S01]  /*2d120*/  @P0 STG.E desc[UR44][R6.64+0x140], R3 ;  /* 0x0001400306000986 */ /* 0x0001e2000c10192c */
[C---:B------:R-:W-:Y:S02]  /*2d130*/  ISETP.GT.AND P5, PT, R0.reuse, 0x59, P3 ;  /* 0x000000590000780c */ /* 0x040fe40001fa4270 */
[C---:B------:R-:W-:Y:S01]  /*2d140*/  ISETP.GT.AND P0, PT, R0.reuse, 0x58, P2 ;  /* 0x000000580000780c */ /* 0x040fe20001704270 */
[----:B------:R1:W-:Y:S01]  /*2d150*/  @P1 STG.E desc[UR44][R6.64+0x144], R9 ;  /* 0x0001440906001986 */ /* 0x0003e2000c10192c */
[----:B------:R-:W-:Y:S01]  /*2d160*/  ISETP.GT.AND P1, PT, R0, 0x59, P2 ;  /* 0x000000590000780c */ /* 0x000fe20001724270 */
[-C--:B--2---:R-:W-:Y:S02]  /*2d170*/  FMUL R13, R228, R2.reuse ;  /* 0x00000002e40d7220 */ /* 0x084fe40000400000 */
[----:B------:R2:W-:Y:S01]  /*2d180*/  @P4 STG.E desc[UR44][R4.64+0x160], R11 ;  /* 0x0001600b04004986 */ /* 0x0005e2000c10192c */
[----:B------:R-:W-:Y:S01]  /*2d190*/  ISETP.GT.AND P4, PT, R0, 0x60, P3 ;  /* 0x000000600000780c */ /* 0x000fe20001f84270 */
[-C--:B0-----:R-:W-:Y:S01]  /*2d1a0*/  FMUL R3, R227, R2.reuse ;  /* 0x00000002e3037220 */ /* 0x081fe20000400000 */
[----:B------:R-:W-:Y:S01]  /*2d1b0*/  F2FP.TF32.F32.PACK_B R13, R13 ;  /* 0x0000000dff0d723e */ /* 0x000fe200024050ff */
[----:B-1----:R-:W-:-:S03]  /*2d1c0*/  FMUL R9, R226, R2 ;  /* 0x00000002e2097220 */ /* 0x002fc60000400000 */
[----:B------:R-:W-:Y:S01]  /*2d1d0*/  F2FP.TF32.F32.PACK_B R3, R3 ;  /* 0x00000003ff03723e */ /* 0x000fe200024050ff */
[----:B------:R0:W-:Y:S01]  /*2d1e0*/  @P5 STG.E desc[UR44][R4.64+0x164], R13 ;  /* 0x0001640d04005986 */ /* 0x0001e2000c10192c */
[----:B------:R-:W-:-:S03]  /*2d1f0*/  F2FP.TF32.F32.PACK_B R9, R9 ;  /* 0x00000009ff09723e */ /* 0x000fc600024050ff */
[----:B------:R-:W-:Y:S01]  /*2d200*/  @P0 STG.E desc[UR44][R6.64+0x160], R19 ;  /* 0x0001601306000986 */ /* 0x000fe2000c10192c */
[C---:B------:R-:W-:Y:S02]  /*2d210*/  ISETP.GT.AND P5, PT, R0.reuse, 0x61, P3 ;  /* 0x000000610000780c */ /* 0x040fe40001fa4270 */
[C---:B------:R-:W-:Y:S01]  /*2d220*/  ISETP.GT.AND P0, PT, R0.reuse, 0x60, P2 ;  /* 0x000000600000780c */ /* 0x040fe20001704270 */
[----:B------:R1:W-:Y:S01]  /*2d230*/  @P1 STG.E desc[UR44][R6.64+0x164], R3 ;  /* 0x0001640306001986 */ /* 0x0003e2000c10192c */
[C---:B------:R-:W-:Y:S01]  /*2d240*/  ISETP.GT.AND P1, PT, R0.reuse, 0x61, P2 ;  /* 0x000000610000780c */ /* 0x040fe20001724270 */
[-C--:B--2---:R-:W-:Y:S02]  /*2d250*/  FMUL R11, R225, R2.reuse ;  /* 0x00000002e10b7220 */ /* 0x084fe40000400000 */
[----:B------:R2:W-:Y:S01]  /*2d260*/  @P4 STG.E desc[UR44][R4.64+0x180], R9 ;  /* 0x0001800904004986 */ /* 0x0005e2000c10192c */
[----:B------:R-:W-:Y:S01]  /*2d270*/  ISETP.GT.AND P4, PT, R0, 0x68, P3 ;  /* 0x000000680000780c */ /* 0x000fe20001f84270 */
[-C--:B------:R-:W-:Y:S01]  /*2d280*/  FMUL R15, R224, R2.reuse ;  /* 0x00000002e00f7220 */ /* 0x080fe20000400000 */
[-C--:B0-----:R-:W-:Y:S01]  /*2d290*/  FMUL R13, R223, R2.reuse ;  /* 0x00000002df0d7220 */ /* 0x081fe20000400000 */
[----:B------:R-:W-:Y:S01]  /*2d2a0*/  F2FP.TF32.F32.PACK_B R11, R11 ;  /* 0x0000000bff0b723e */ /* 0x000fe200024050ff */
[----:B-1----:R-:W-:-:S02]  /*2d2b0*/  FMUL R3, R222, R2 ;  /* 0x00000002de037220 */ /* 0x002fc40000400000 */
[----:B------:R-:W-:Y:S02]  /*2d2c0*/  F2FP.TF32.F32.PACK_B R15, R15 ;  /* 0x0000000fff0f723e */ /* 0x000fe400024050ff */
[----:B------:R-:W-:Y:S02]  /*2d2d0*/  F2FP.TF32.F32.PACK_B R13, R13 ;  /* 0x0000000dff0d723e */ /* 0x000fe400024050ff */
[----:B------:R-:W-:Y:S01]  /*2d2e0*/  F2FP.TF32.F32.PACK_B R3, R3 ;  /* 0x00000003ff03723e */ /* 0x000fe200024050ff */
[----:B------:R0:W-:Y:S01]  /*2d2f0*/  @P5 STG.E desc[UR44][R4.64+0x184], R11 ;  /* 0x0001840b04005986 */ /* 0x0001e2000c10192c */
[----:B------:R-:W-:-:S03]  /*2d300*/  ISETP.GT.AND P5, PT, R0, 0x69, P3 ;  /* 0x000000690000780c */ /* 0x000fc60001fa4270 */
[----:B------:R-:W-:Y:S01]  /*2d310*/  @P0 STG.E desc[UR44][R6.64+0x180], R15 ;  /* 0x0001800f06000986 */ /* 0x000fe2000c10192c */
[C---:B------:R-:W-:Y:S01]  /*2d320*/  ISETP.GT.AND P0, PT, R0.reuse, 0x68, P2 ;  /* 0x000000680000780c */ /* 0x040fe20001704270 */
[-C--:B--2---:R-:W-:Y:S02]  /*2d330*/  FMUL R9, R221, R2.reuse ;  /* 0x00000002dd097220 */ /* 0x084fe40000400000 */
[----:B------:R1:W-:Y:S01]  /*2d340*/  @P1 STG.E desc[UR44][R6.64+0x184], R13 ;  /* 0x0001840d06001986 */ /* 0x0003e2000c10192c */
[----:B------:R-:W-:Y:S01]  /*2d350*/  ISETP.GT.AND P1, PT, R0, 0x69, P2 ;  /* 0x000000690000780c */ /* 0x000fe20001724270 */
[-C--:B------:R-:W-:Y:S02]  /*2d360*/  FMUL R19, R220, R2.reuse ;  /* 0x00000002dc137220 */ /* 0x080fe40000400000 */
[----:B------:R2:W-:Y:S01]  /*2d370*/  @P4 STG.E desc[UR44][R4.64+0x1a0], R3 ;  /* 0x0001a00304004986 */ /* 0x0005e2000c10192c */
[----:B------:R-:W-:Y:S01]  /*2d380*/  ISETP.GT.AND P4, PT, R0, 0x70, P3 ;  /* 0x000000700000780c */ /* 0x000fe20001f84270 */
[----:B0-----:R-:W-:Y:S01]  /*2d390*/  FMUL R11, R219, R2 ;  /* 0x00000002db0b7220 */ /* 0x001fe20000400000 */
[----:B------:R-:W-:-:S02]  /*2d3a0*/  F2FP.TF32.F32.PACK_B R9, R9 ;  /* 0x00000009ff09723e */ /* 0x000fc400024050ff */
[----:B------:R-:W-:Y:S01]  /*2d3b0*/  F2FP.TF32.F32.PACK_B R19, R19 ;  /* 0x00000013ff13723e */ /* 0x000fe200024050ff */
[-C--:B-1----:R-:W-:Y:S01]  /*2d3c0*/  FMUL R13, R218, R2.reuse ;  /* 0x00000002da0d7220 */ /* 0x082fe20000400000 */
[----:B------:R-:W-:Y:S01]  /*2d3d0*/  F2FP.TF32.F32.PACK_B R11, R11 ;  /* 0x0000000bff0b723e */ /* 0x000fe200024050ff */
[----:B------:R0:W-:Y:S03]  /*2d3e0*/  @P5 STG.E desc[UR44][R4.64+0x1a4], R9 ;  /* 0x0001a40904005986 */ /* 0x0001e6000c10192c */
[----:B------:R-:W-:Y:S01]  /*2d3f0*/  F2FP.TF32.F32.PACK_B R13, R13 ;  /* 0x0000000dff0d723e */ /* 0x000fe200024050ff */
[----:B------:R-:W-:Y:S01]  /*2d400*/  @P0 STG.E desc[UR44][R6.64+0x1a0], R19 ;  /* 0x0001a01306000986 */ /* 0x000fe2000c10192c */
[C---:B------:R-:W-:Y:S02]  /*2d410*/  ISETP.GT.AND P5, PT, R0.reuse, 0x71, P3 ;  /* 0x000000710000780c */ /* 0x040fe40001fa4270 */
[C---:B------:R-:W-:Y:S01]  /*2d420*/  ISETP.GT.AND P0, PT, R0.reuse, 0x70, P2 ;  /* 0x000000700000780c */ /* 0x040fe20001704270 */
[----:B------:R1:W-:Y:S01]  /*2d430*/  @P1 STG.E desc[UR44][R6.64+0x1a4], R11 ;  /* 0x0001a40b06001986 */ /* 0x0003e2000c10192c */
[----:B------:R-:W-:Y:S01]  /*2d440*/  ISETP.GT.AND P1, PT, R0, 0x71, P2 ;  /* 0x000000710000780c */ /* 0x000fe20001724270 */
[----:B--2---:R-:W-:-:S02]  /*2d450*/  FMUL R3, R217, R2 ;  /* 0x00000002d9037220 */ /* 0x004fc40000400000 */
[----:B------:R2:W-:Y:S01]  /*2d460*/  @P4 STG.E desc[UR44][R4.64+0x1c0], R13 ;  /* 0x0001c00d04004986 */ /* 0x0005e2000c10192c */
[----:B------:R-:W-:Y:S01]  /*2d470*/  ISETP.GT.AND P4, PT, R0, 0x78, P3 ;  /* 0x000000780000780c */ /* 0x000fe20001f84270 */
[-C--:B------:R-:W-:Y:S01]  /*2d480*/  FMUL R15, R216, R2.reuse ;  /* 0x00000002d80f7220 */ /* 0x080fe20000400000 */
[-C--:B0-----:R-:W-:Y:S01]  /*2d490*/  FMUL R9, R215, R2.reuse ;  /* 0x00000002d7097220 */ /* 0x081fe20000400000 */
[----:B------:R-:W-:Y:S01]  /*2d4a0*/  F2FP.TF32.F32.PACK_B R3, R3 ;  /* 0x00000003ff03723e */ /* 0x000fe200024050ff */
[----:B-1----:R-:W-:Y:S02]  /*2d4b0*/  FMUL R11, R214, R2 ;  /* 0x00000002d60b7220 */ /* 0x002fe40000400000 */
        /* <DEDUP_REMOVED lines=219> */
[C---:B------:R-:W-:Y:S01]  /*2e270*/  ISETP.GT.AND P4, PT, R0.reuse, 0xe8, P3 ;  /* 0x000000e80000780c */ /* 0x040fe20001f84270 */
[-C--:B------:R-:W-:Y:S01]  /*2e280*/  FMUL R15, R159, R2.reuse ;  /* 0x000000029f0f7220 */ /* 0x080fe20000400000 */
[----:B------:R-:W-:Y:S01]  /*2e290*/  ISETP.GT.AND P6, PT, R0, 0xe9, P3 ;  /* 0x000000e90000780c */ /* 0x000fe20001fc4270 */
[-C--:B0-----:R-:W-:Y:S01]  /*2e2a0*/  FMUL R13, R157, R2.reuse ;  /* 0x000000029d0d7220 */ /* 0x081fe20000400000 */
[----:B------:R-:W-:Y:S01]  /*2e2b0*/  F2FP.TF32.F32.PACK_B R11, R11 ;  /* 0x0000000bff0b723e */ /* 0x000fe200024050ff */
[-C--:B-1----:R-:W-:Y:S01]  /*2e2c0*/  FMUL R3, R156, R2.reuse ;  /* 0x000000029c037220 */ /* 0x082fe20000400000 */
[----:B------:R-:W-:Y:S01]  /*2e2d0*/  F2FP.TF32.F32.PACK_B R15, R15 ;  /* 0x0000000fff0f723e */ /* 0x000fe200024050ff */
[----:B--2---:R-:W-:Y:S01]  /*2e2e0*/  FMUL R9, R155, R2 ;  /* 0x000000029b097220 */ /* 0x004fe20000400000 */
[----:B------:R-:W-:Y:S02]  /*2e2f0*/  F2FP.TF32.F32.PACK_B R13, R13 ;  /* 0x0000000dff0d723e */ /* 0x000fe400024050ff */
[----:B------:R-:W-:Y:S01]  /*2e300*/  F2FP.TF32.F32.PACK_B R3, R3 ;  /* 0x00000003ff03723e */ /* 0x000fe200024050ff */
[----:B------:R0:W-:Y:S01]  /*2e310*/  @P5 STG.E desc[UR44][R4.64+0x384], R11 ;  /* 0x0003840b04005986 */ /* 0x0001e2000c10192c */
[----:B------:R-:W-:-:S03]  /*2e320*/  F2FP.TF32.F32.PACK_B R9, R9 ;  /* 0x00000009ff09723e */ /* 0x000fc600024050ff */
[----:B------:R-:W-:Y:S01]  /*2e330*/  @P0 STG.E desc[UR44][R6.64+0x380], R15 ;  /* 0x0003800f06000986 */ /* 0x000fe2000c10192c */
[----:B------:R-:W-:-:S03]  /*2e340*/  ISETP.GT.AND P0, PT, R0, 0xe8, P2 ;  /* 0x000000e80000780c */ /* 0x000fc60001704270 */
[----:B------:R1:W-:Y:S01]  /*2e350*/  @P1 STG.E desc[UR44][R6.64+0x384], R13 ;  /* 0x0003840d06001986 */ /* 0x0003e2000c10192c */
[----:B------:R-:W-:-:S03]  /*2e360*/  ISETP.GT.AND P5, PT, R0, 0xe9, P2 ;  /* 0x000000e90000780c */ /* 0x000fc600017a4270 */
[----:B------:R2:W-:Y:S01]  /*2e370*/  @P4 STG.E desc[UR44][R4.64+0x3a0], R3 ;  /* 0x0003a00304004986 */ /* 0x0005e2000c10192c */
[-C--:B------:R-:W-:Y:S01]  /*2e380*/  FMUL R19, R154, R2.reuse ;  /* 0x000000029a137220 */ /* 0x080fe20000400000 */
[C---:B------:R-:W-:Y:S02]  /*2e390*/  ISETP.GT.AND P4, PT, R0.reuse, 0xf1, P3 ;  /* 0x000000f10000780c */ /* 0x040fe40001f84270 */
[----:B------:R3:W-:Y:S01]  /*2e3a0*/  @P6 STG.E desc[UR44][R4.64+0x3a4], R9 ;  /* 0x0003a40904006986 */ /* 0x0007e2000c10192c */
[----:B------:R-:W-:Y:S01]  /*2e3b0*/  ISETP.GT.AND P6, PT, R0, 0xf0, P3 ;  /* 0x000000f00000780c */ /* 0x000fe20001fc4270 */
[-C--:B0-----:R-:W-:Y:S01]  /*2e3c0*/  FMUL R11, R153, R2.reuse ;  /* 0x00000002990b7220 */ /* 0x081fe20000400000 */
[-C--:B-1----:R-:W-:Y:S01]  /*2e3d0*/  FMUL R13, R152, R2.reuse ;  /* 0x00000002980d7220 */ /* 0x082fe20000400000 */
[----:B------:R-:W-:Y:S01]  /*2e3e0*/  F2FP.TF32.F32.PACK_B R19, R19 ;  /* 0x00000013ff13723e */ /* 0x000fe200024050ff */
[----:B--2---:R-:W-:Y:S02]  /*2e3f0*/  FMUL R3, R23, R2 ;  /* 0x0000000217037220 */ /* 0x004fe40000400000 */
[----:B------:R-:W-:-:S02]  /*2e400*/  F2FP.TF32.F32.PACK_B R11, R11 ;  /* 0x0000000bff0b723e */ /* 0x000fc400024050ff */
[----:B------:R-:W-:Y:S02]  /*2e410*/  F2FP.TF32.F32.PACK_B R13, R13 ;  /* 0x0000000dff0d723e */ /* 0x000fe400024050ff */
[----:B------:R-:W-:Y:S01]  /*2e420*/  F2FP.TF32.F32.PACK_B R3, R3 ;  /* 0x00000003ff03723e */ /* 0x000fe200024050ff */
[----:B------:R0:W-:Y:S04]  /*2e430*/  @P0 STG.E desc[UR44][R6.64+0x3a0], R19 ;  /* 0x0003a01306000986 */ /* 0x0001e8000c10192c */
[----:B------:R1:W-:Y:S04]  /*2e440*/  @P5 STG.E desc[UR44][R6.64+0x3a4], R11 ;  /* 0x0003a40b06005986 */ /* 0x0003e8000c10192c */
[----:B------:R-:W-:Y:S01]  /*2e450*/  @P6 STG.E desc[UR44][R4.64+0x3c0], R13 ;  /* 0x0003c00d04006986 */ /* 0x000fe2000c10192c */
[----:B------:R-:W-:-:S03]  /*2e460*/  ISETP.GT.AND P6, PT, R0, 0xf0, P2 ;  /* 0x000000f00000780c */ /* 0x000fc600017c4270 */
[----:B------:R2:W-:Y:S01]  /*2e470*/  @P4 STG.E desc[UR44][R4.64+0x3c4], R3 ;  /* 0x0003c40304004986 */ /* 0x0005e2000c10192c */
[C---:B------:R-:W-:Y:S02]  /*2e480*/  ISETP.GT.AND P4, PT, R0.reuse, 0xf8, P3 ;  /* 0x000000f80000780c */ /* 0x040fe40001f84270 */
[C---:B------:R-:W-:Y:S02]  /*2e490*/  ISETP.GT.AND P3, PT, R0.reuse, 0xf9, P3 ;  /* 0x000000f90000780c */ /* 0x040fe40001f64270 */
[----:B------:R-:W-:Y:S01]  /*2e4a0*/  ISETP.GT.AND P5, PT, R0, 0xf1, P2 ;  /* 0x000000f10000780c */ /* 0x000fe200017a4270 */
[-C--:B---3--:R-:W-:Y:S01]  /*2e4b0*/  FMUL R9, R22, R2.reuse ;  /* 0x0000000216097220 */ /* 0x088fe20000400000 */
[-C--:B------:R-:W-:Y:S01]  /*2e4c0*/  FMUL R15, R21, R2.reuse ;  /* 0x00000002150f7220 */ /* 0x080fe20000400000 */
[-C--:B0-----:R-:W-:Y:S01]  /*2e4d0*/  FMUL R19, R20, R2.reuse ;  /* 0x0000000214137220 */ /* 0x081fe20000400000 */
[----:B------:R-:W-:Y:S01]  /*2e4e0*/  FMUL R21, R18, R2 ;  /* 0x0000000212157220 */ /* 0x000fe20000400000 */
[----:B------:R-:W-:Y:S01]  /*2e4f0*/  USHF.L.U32 UR12, UR8, 0x9, URZ ;  /* 0x00000009080c7899 */ /* 0x000fe2000800063f */
[----:B------:R-:W-:-:S02]  /*2e500*/  F2FP.TF32.F32.PACK_B R9, R9 ;  /* 0x00000009ff09723e */ /* 0x000fc400024050ff */
[----:B------:R-:W-:Y:S02]  /*2e510*/  F2FP.TF32.F32.PACK_B R15, R15 ;  /* 0x0000000fff0f723e */ /* 0x000fe400024050ff */
[----:B------:R-:W-:Y:S01]  /*2e520*/  F2FP.TF32.F32.PACK_B R19, R19 ;  /* 0x00000013ff13723e */ /* 0x000fe200024050ff */
[----:B------:R-:W-:Y:S01]  /*2e530*/  USHF.L.U64.HI UR11, UR8, 0x9, UR9 ;  /* 0x00000009080b7899 */ /* 0x000fe20008010209 */
[----:B------:R-:W-:Y:S01]  /*2e540*/  F2FP.TF32.F32.PACK_B R21, R21 ;  /* 0x00000015ff15723e */ /* 0x000fe200024050ff */
[----:B-1----:R-:W-:Y:S01]  /*2e550*/  @P3 IMAD.MOV.U32 R11, RZ, RZ, R5 ;  /* 0x000000ffff0b3224 */ /* 0x002fe200078e0005 */
[----:B------:R-:W-:Y:S01]  /*2e560*/  @P3 MOV R10, R4 ;  /* 0x00000004000a3202 */ /* 0x000fe20000000f00 */
[----:B------:R0:W-:Y:S01]  /*2e570*/  @P6 STG.E desc[UR44][R6.64+0x3c0], R9 ;  /* 0x0003c00906006986 */ /* 0x0001e2000c10192c */
[----:B--2---:R-:W-:-:S03]  /*2e580*/  IMAD.U32 R3, RZ, RZ, UR12 ;  /* 0x0000000cff037e24 */ /* 0x004fc6000f8e00ff */
[----:B------:R-:W-:Y:S01]  /*2e590*/  @P5 STG.E desc[UR44][R6.64+0x3c4], R15 ;  /* 0x0003c40f06005986 */ /* 0x000fe2000c10192c */
[----:B------:R-:W-:-:S03]  /*2e5a0*/  ISETP.GT.AND P1, PT, R158, 0x80, PT ;  /* 0x000000809e00780c */ /* 0x000fc60003f24270 */
[----:B------:R1:W-:Y:S01]  /*2e5b0*/  @P4 STG.E desc[UR44][R4.64+0x3e0], R19 ;  /* 0x0003e01304004986 */ /* 0x0003e2000c10192c */
[C---:B------:R-:W-:Y:S02]  /*2e5c0*/  ISETP.GT.AND P4, PT, R0.reuse, 0xf8, P2 ;  /* 0x000000f80000780c */ /* 0x040fe40001784270 */
[----:B------:R-:W-:Y:S01]  /*2e5d0*/  ISETP.GT.AND P2, PT, R0, 0xf9, P2 ;  /* 0x000000f90000780c */ /* 0x000fe20001744270 */
[----:B------:R2:W-:Y:S01]  /*2e5e0*/  @P3 STG.E desc[UR44][R10.64+0x3e4], R21 ;  /* 0x0003e4150a003986 */ /* 0x0005e2000c10192c */
[----:B0-----:R-:W-:Y:S01]  /*2e5f0*/  MOV R9, UR11 ;  /* 0x0000000b00097c02 */ /* 0x001fe20008000f00 */
[-C--:B------:R-:W-:Y:S01]  /*2e600*/  FMUL R23, R14, R2.reuse ;  /* 0x000000020e177220 */ /* 0x080fe20000400000 */
[----:B------:R-:W-:Y:S01]  /*2e610*/  IADD3 R8, P3, P6, R4, UR5, R3 ;  /* 0x0000000504087c10 */ /* 0x000fe2000fe7e003 */
[-C--:B------:R-:W-:Y:S01]  /*2e620*/  FMUL R13, R12, R2.reuse ;  /* 0x000000020c0d7220 */ /* 0x080fe20000400000 */
[----:B------:R-:W-:Y:S02]  /*2e630*/  ISETP.GT.AND P5, PT, R0, RZ, P1 ;  /* 0x000000ff0000720c */ /* 0x000fe40000fa4270 */
[----:B------:R-:W-:Y:S01]  /*2e640*/  IADD3.X R9, R5, UR4, R9, P3, P6 ;  /* 0x0000000405097c10 */ /* 0x000fe20009fec409 */
[----:B------:R-:W-:Y:S01]  /*2e650*/  FMUL R3, R24, R2 ;  /* 0x0000000218037220 */ /* 0x000fe20000400000 */
[----:B------:R-:W-:-:S02]  /*2e660*/  ISETP.GT.AND P3, PT, R0, 0x1, P1 ;  /* 0x000000010000780c */ /* 0x000fc40000f64270 */
[----:B------:R-:W-:Y:S01]  /*2e670*/  F2FP.TF32.F32.PACK_B R23, R23 ;  /* 0x00000017ff17723e */ /* 0x000fe200024050ff */
[----:B------:R-:W-:Y:S01]  /*2e680*/  FMUL R25, R25, R2 ;  /* 0x0000000219197220 */ /* 0x000fe20000400000 */
[----:B-1----:R-:W-:Y:S02]  /*2e690*/  IADD3 R4, P6, R4, UR12, RZ ;  /* 0x0000000c04047c10 */ /* 0x002fe4000ffde0ff */
[----:B------:R-:W-:Y:S02]  /*2e6a0*/  F2FP.TF32.F32.PACK_B R13, R13 ;  /* 0x0000000dff0d723e */ /* 0x000fe400024050ff */
[----:B------:R-:W-:Y:S01]  /*2e6b0*/  ISETP.GT.AND P0, PT, R158, 0x88, PT ;  /* 0x000000889e00780c */ /* 0x000fe20003f04270 */
[----:B------:R-:W-:Y:S01]  /*2e6c0*/  @P4 STG.E desc[UR44][R6.64+0x3e0], R23 ;  /* 0x0003e01706004986 */ /* 0x000fe2000c10192c */
[----:B------:R-:W-:Y:S02]  /*2e6d0*/  IADD3.X R5, R5, UR11, RZ, P6, !PT ;  /* 0x0000000b05057c10 */ /* 0x000fe4000b7fe4ff */
[----:B------:R-:W-:Y:S01]  /*2e6e0*/  F2FP.TF32.F32.PACK_B R3, R3 ;  /* 0x00000003ff03723e */ /* 0x000fe200024050ff */
[----:B------:R-:W-:Y:S01]  /*2e6f0*/  @P2 STG.E desc[UR44][R6.64+0x3e4], R13 ;  /* 0x0003e40d06002986 */ /* 0x000fe2000c10192c */
[----:B------:R-:W-:-:S02]  /*2e700*/  F2FP.TF32.F32.PACK_B R25, R25 ;  /* 0x00000019ff19723e */ /* 0x000fc400024050ff */
[----:B------:R-:W-:Y:S01]  /*2e710*/  ISETP.GT.AND P2, PT, R0, RZ, P0 ;  /* 0x000000ff0000720c */ /* 0x000fe20000744270 */
[----:B------:R0:W-:Y:S01]  /*2e720*/  @P5 STG.E desc[UR44][R4.64], R3 ;  /* 0x0000000304005986 */ /* 0x0001e2000c10192c */
[-C--:B------:R-:W-:Y:S01]  /*2e730*/  FMUL R15, R26, R2.reuse ;  /* 0x000000021a0f7220 */ /* 0x080fe20000400000 */
[----:B------:R-:W-:Y:S02]  /*2e740*/  ISETP.GT.AND P4, PT, R0, 0x1, P0 ;  /* 0x000000010000780c */ /* 0x000fe40000784270 */
[----:B--2---:R-:W-:Y:S01]  /*2e750*/  IADD3 R10, P5, R4, UR5, RZ ;  /* 0x00000005040a7c10 */ /* 0x004fe2000ffbe0ff */
[----:B------:R-:W-:Y:S01]  /*2e760*/  @P3 STG.E desc[UR44][R4.64+0x4], R25 ;  /* 0x0000041904003986 */ /* 0x000fe2000c10192c */
[----:B------:R-:W-:Y:S01]  /*2e770*/  ISETP.GT.AND P3, PT, R0, 0x8, P1 ;  /* 0x000000080000780c */ /* 0x000fe20000f64270 */
[-C--:B------:R-:W-:Y:S01]  /*2e780*/  FMUL R27, R27, R2.reuse ;  /* 0x000000021b1b7220 */ /* 0x080fe20000400000 */
[----:B------:R-:W-:Y:S02]  /*2e790*/  F2FP.TF32.F32.PACK_B R15, R15 ;  /* 0x0000000fff0f723e */ /* 0x000fe400024050ff */
[----:B------:R-:W-:Y:S01]  /*2e7a0*/  IADD3.X R11, R5, UR4, RZ, P5, !PT ;  /* 0x00000004050b7c10 */ /* 0x000fe2000affe4ff */
[----:B0-----:R-:W-:Y:S01]  /*2e7b0*/  FMUL R3, R28, R2 ;  /* 0x000000021c037220 */ /* 0x001fe20000400000 */
[----:B------:R-:W-:-:S02]  /*2e7c0*/  F2FP.TF32.F32.PACK_B R27, R27 ;  /* 0x0000001bff1b723e */ /* 0x000fc400024050ff */
[C---:B------:R-:W-:Y:S01]  /*2e7d0*/  ISETP.GT.AND P5, PT, R0.reuse, 0x9, P1 ;  /* 0x000000090000780c */ /* 0x040fe20000fa4270 */
[----:B------:R-:W-:Y:S01]  /*2e7e0*/  @P2 STG.E desc[UR44][R10.64], R15 ;  /* 0x0000000f0a002986 */ /* 0x000fe2000c10192c */
[----:B------:R-:W-:Y:S02]  /*2e7f0*/  F2FP.TF32.F32.PACK_B R3, R3 ;  /* 0x00000003ff03723e */ /* 0x000fe400024050ff */
[----:B------:R-:W-:Y:S01]  /*2e800*/  ISETP.GT.AND P2, PT, R0, 0x8, P0 ;  /* 0x000000080000780c */ /* 0x000fe20000744270 */
[-C--:B------:R-:W-:Y:S01]  /*2e810*/  FMUL R29, R29, R2.reuse ;  /* 0x000000021d1d7220 */ /* 0x080fe20000400000 */
[----:B------:R0:W-:Y:S01]  /*2e820*/  @P4 STG.E desc[UR44][R10.64+0x4], R27 ;  /* 0x0000041b0a004986 */ /* 0x0001e2000c10192c */
[----:B------:R-:W-:Y:S01]  /*2e830*/  FMUL R13, R30, R2 ;  /* 0x000000021e0d7220 */ /* 0x000fe20000400000 */
[----:B------:R-:W-:Y:S02]  /*2e840*/  IADD3 R6, P4, R4, UR5, RZ ;  /* 0x0000000504067c10 */ /* 0x000fe4000ff9e0ff */
[----:B------:R1:W-:Y:S01]  /*2e850*/  @P3 STG.E desc[UR44][R4.64+0x20], R3 ;  /* 0x0000200304003986 */ /* 0x0003e2000c10192c */
[----:B------:R-:W-:-:S02]  /*2e860*/  ISETP.GT.AND P3, PT, R0, 0x9, P0 ;  /* 0x000000090000780c */ /* 0x000fc40000764270 */
[----:B------:R-:W-:Y:S01]  /*2e870*/  F2FP.TF32.F32.PACK_B R29, R29 ;  /* 0x0000001dff1d723e */ /* 0x000fe200024050ff */
[----:B------:R-:W-:Y:S01]  /*2e880*/  FMUL R31, R31, R2 ;  /* 0x000000021f1f7220 */ /* 0x000fe20000400000 */
[----:B------:R-:W-:Y:S02]  /*2e890*/  F2FP.TF32.F32.PACK_B R13, R13 ;  /* 0x0000000dff0d723e */ /* 0x000fe400024050ff */
[----:B------:R-:W-:Y:S01]  /*2e8a0*/  IADD3.X R7, R5, UR4, RZ, P4, !PT ;  /* 0x0000000405077c10 */ /* 0x000fe2000a7fe4ff */
[----:B------:R-:W-:Y:S01]  /*2e8b0*/  @P5 STG.E desc[UR44][R4.64+0x24], R29 ;  /* 0x0000241d04005986 */ /* 0x000fe2000c10192c */
[----:B------:R-:W-:-:S03]  /*2e8c0*/  F2FP.TF32.F32.PACK_B R31, R31 ;  /* 0x0000001fff1f723e */ /* 0x000fc600024050ff */
[----:B------:R2:W-:Y:S01]  /*2e8d0*/  @P2 STG.E desc[UR44][R6.64+0x20], R13 ;  /* 0x0000200d06002986 */ /* 0x0005e2000c10192c */
[C---:B------:R-:W-:Y:S02]  /*2e8e0*/  ISETP.GT.AND P2, PT, R0.reuse, 0x10, P0 ;  /* 0x000000100000780c */ /* 0x040fe40000744270 */
[C---:B------:R-:W-:Y:S01]  /*2e8f0*/  ISETP.GT.AND P4, PT, R0.reuse, 0x10, P1 ;  /* 0x000000100000780c */ /* 0x040fe20000f84270 */
[----:B------:R-:W-:Y:S01]  /*2e900*/  @P3 STG.E desc[UR44][R8.64+0x24], R31 ;  /* 0x0000241f08003986 */ /* 0x000fe2000c10192c */
[----:B------:R-:W-:Y:S01]  /*2e910*/  ISETP.GT.AND P5, PT, R0, 0x11, P1 ;  /* 0x000000110000780c */ /* 0x000fe20000fa4270 */
[-C--:B0-----:R-:W-:Y:S01]  /*2e920*/  FMUL R11, R32, R2.reuse ;  /* 0x00000002200b7220 */ /* 0x081fe20000400000 */
[----:B------:R-:W-:Y:S01]  /*2e930*/  ISETP.GT.AND P3, PT, R0, 0x11, P0 ;  /* 0x000000110000780c */ /* 0x000fe20000764270 */
[-C--:B------:R-:W-:Y:S01]  /*2e940*/  FMUL R33, R33, R2.reuse ;  /* 0x0000000221217220 */ /* 0x080fe20000400000 */
[----:B-1----:R-:W-:Y:S02]  /*2e950*/  FMUL R3, R34, R2 ;  /* 0x0000000222037220 */ /* 0x002fe40000400000 */
[----:B------:R-:W-:-:S02]  /*2e960*/  F2FP.TF32.F32.PACK_B R11, R11 ;  /* 0x0000000bff0b723e */ /* 0x000fc400024050ff */
[----:B------:R-:W-:Y:S01]  /*2e970*/  F2FP.TF32.F32.PACK_B R33, R33 ;  /* 0x00000021ff21723e */ /* 0x000fe200024050ff */
[----:B--2---:R-:W-:Y:S01]  /*2e980*/  @P2 IMAD.MOV.U32 R6, RZ, RZ, R8 ;  /* 0x000000ffff062224 */ /* 0x004fe200078e0008 */
[----:B------:R-:W-:Y:S01]  /*2e990*/  F2FP.TF32.F32.PACK_B R3, R3 ;  /* 0x00000003ff03723e */ /* 0x000fe200024050ff */
[----:B------:R-:W-:Y:S01]  /*2e9a0*/  FMUL R35, R35, R2 ;  /* 0x0000000223237220 */ /* 0x000fe20000400000 */
[----:B------:R-:W-:Y:S01]  /*2e9b0*/  @P2 MOV R7, R9 ;  /* 0x0000000900072202 */ /* 0x000fe20000000f00 */
[----:B------:R-:W-:Y:S04]  /*2e9c0*/  @P4 STG.E desc[UR44][R4.64+0x40], R11 ;  /* 0x0000400b04004986 */ /* 0x000fe8000c10192c */
[----:B------:R-:W-:Y:S01]  /*2e9d0*/  @P5 STG.E desc[UR44][R4.64+0x44], R33 ;  /* 0x0000442104005986 */ /* 0x000fe2000c10192c */
[----:B------:R-:W-:-:S03]  /*2e9e0*/  F2FP.TF32.F32.PACK_B R35, R35 ;  /* 0x00000023ff23723e */ /* 0x000fc600024050ff */
[----:B------:R0:W-:Y:S01]  /*2e9f0*/  @P2 STG.E desc[UR44][R6.64+0x40], R3 ;  /* 0x0000400306002986 */ /* 0x0001e2000c10192c */
[C---:B------:R-:W-:Y:S02]  /*2ea00*/  ISETP.GT.AND P2, PT, R0.reuse, 0x18, P0 ;  /* 0x000000180000780c */ /* 0x040fe40000744270 */
[C---:B------:R-:W-:Y:S02]  /*2ea10*/  ISETP.GT.AND P4, PT, R0.reuse, 0x18, P1 ;  /* 0x000000180000780c */ /* 0x040fe40000f84270 */
[----:B------:R-:W-:Y:S01]  /*2ea20*/  ISETP.GT.AND P5, PT, R0, 0x19, P1 ;  /* 0x000000190000780c */ /* 0x000fe20000fa4270 */
[----:B0-----:R-:W-:Y:S01]  /*2ea30*/  @P3 IMAD.MOV.U32 R6, RZ, RZ, R8 ;  /* 0x000000ffff063224 */ /* 0x001fe200078e0008 */
[----:B------:R-:W-:Y:S01]  /*2ea40*/  @P3 MOV R7, R9 ;  /* 0x0000000900073202 */ /* 0x000fe20000000f00 */
[-C--:B------:R-:W-:Y:S01]  /*2ea50*/  FMUL R13, R36, R2.reuse ;  /* 0x00000002240d7220 */ /* 0x080fe20000400000 */
[----:B------:R-:W-:-:S03]  /*2ea60*/  FMUL R37, R37, R2 ;  /* 0x0000000225257220 */ /* 0x000fc60000400000 */
[----:B------:R0:W-:Y:S01]  /*2ea70*/  @P3 STG.E desc[UR44][R6.64+0x44], R35 ;  /* 0x0000442306003986 */ /* 0x0001e2000c10192c */
[----:B------:R-:W-:Y:S01]  /*2ea80*/  ISETP.GT.AND P3, PT, R0, 0x19, P0 ;  /* 0x000000190000780c */ /* 0x000fe20000764270 */
[-C--:B------:R-:W-:Y:S01]  /*2ea90*/  FMUL R11, R38, R2.reuse ;  /* 0x00000002260b7220 */ /* 0x080fe20000400000 */
[----:B------:R-:W-:Y:S02]  /*2eaa0*/  F2FP.TF32.F32.PACK_B R13, R13 ;  /* 0x0000000dff0d723e */ /* 0x000fe400024050ff */
[----:B------:R-:W-:Y:S01]  /*2eab0*/  F2FP.TF32.F32.PACK_B R37, R37 ;  /* 0x00000025ff25723e */ /* 0x000fe200024050ff */
[----:B------:R-:W-:Y:S01]  /*2eac0*/  FMUL R39, R39, R2 ;  /* 0x0000000227277220 */ /* 0x000fe20000400000 */
[----:B------:R-:W-:Y:S01]  /*2ead0*/  F2FP.TF32.F32.PACK_B R11, R11 ;  /* 0x0000000bff0b723e */ /* 0x000fe200024050ff */
[----:B------:R-:W-:Y:S01]  /*2eae0*/  @P4 STG.E desc[UR44][R4.64+0x60], R13 ;  /* 0x0000600d04004986 */ /* 0x000fe2000c10192c */
[----:B0-----:R-:W-:Y:S01]  /*2eaf0*/  @P2 IMAD.MOV.U32 R6, RZ, RZ, R8 ;  /* 0x000000ffff062224 */ /* 0x001fe200078e0008 */
[----:B------:R-:W-:-:S02]  /*2eb00*/  @P2 MOV R7, R9 ;  /* 0x0000000900072202 */ /* 0x000fc40000000f00 */
        /* <DEDUP_REMOVED lines=406> */
[-C--:B------:R-:W-:Y:S01]  /*30470*/  FMUL R13, R120, R2.reuse ;  /* 0x00000002780d7220 */ /* 0x080fe20000400000 */
[----:B0-----:R-:W-:Y:S01]  /*30480*/  @P3 IMAD.MOV.U32 R6, RZ, RZ, R8 ;  /* 0x000000ffff063224 */ /* 0x001fe200078e0008 */
[----:B------:R-:W-:Y:S01]  /*30490*/  @P3 MOV R7, R9 ;  /* 0x0000000900073202 */ /* 0x000fe20000000f00 */
[-C--:B------:R-:W-:Y:S01]  /*304a0*/  FMUL R121, R121, R2.reuse ;  /* 0x0000000279797220 */ /* 0x080fe20000400000 */
[----:B------:R-:W-:-:S03]  /*304b0*/  FMUL R11, R122, R2 ;  /* 0x000000027a0b7220 */ /* 0x000fc60000400000 */
[----:B------:R0:W-:Y:S01]  /*304c0*/  @P3 STG.E desc[UR44][R6.64+0x2e4], R119 ;  /* 0x0002e47706003986 */ /* 0x0001e2000c10192c */
[----:B------:R-:W-:Y:S02]  /*304d0*/  ISETP.GT.AND P3, PT, R0, 0xc1, P0 ;  /* 0x000000c10000780c */ /* 0x000fe40000764270 */
        /* <DEDUP_REMOVED lines=8> */
[----:B------:R-:W-:Y:S01]  /*30560*/  ISETP.GT.AND P4, PT, R0, 0xc8, P1 ;  /* 0x000000c80000780c */ /* 0x000fe20000f84270 */
[-C--:B------:R-:W-:Y:S01]  /*30570*/  FMUL R3, R124, R2.reuse ;  /* 0x000000027c037220 */ /* 0x080fe20000400000 */
[----:B------:R-:W-:Y:S01]  /*30580*/  F2FP.TF32.F32.PACK_B R123, R123 ;  /* 0x0000007bff7b723e */ /* 0x000fe200024050ff */
[----:B------:R0:W-:Y:S01]  /*30590*/  @P2 STG.E desc[UR44][R6.64+0x300], R11 ;  /* 0x0003000b06002986 */ /* 0x0001e2000c10192c */
[C---:B------:R-:W-:Y:S02]  /*305a0*/  ISETP.GT.AND P2, PT, R0.reuse, 0xc8, P0 ;  /* 0x000000c80000780c */ /* 0x040fe40000744270 */
[----:B------:R-:W-:Y:S01]  /*305b0*/  ISETP.GT.AND P5, PT, R0, 0xc9, P1 ;  /* 0x000000c90000780c */ /* 0x000fe20000fa4270 */
[-C--:B------:R-:W-:Y:S01]  /*305c0*/  FMUL R125, R125, R2.reuse ;  /* 0x000000027d7d7220 */ /* 0x080fe20000400000 */
[----:B------:R-:W-:Y:S01]  /*305d0*/  F2FP.TF32.F32.PACK_B R3, R3 ;  /* 0x00000003ff03723e */ /* 0x000fe200024050ff */
[----:B0-----:R-:W-:Y:S01]  /*305e0*/  @P3 IMAD.MOV.U32 R6, RZ, RZ, R8 ;  /* 0x000000ffff063224 */ /* 0x001fe200078e0008 */
[----:B------:R-:W-:Y:S01]  /*305f0*/  @P3 MOV R7, R9 ;  /* 0x0000000900073202 */ /* 0x000fe20000000f00 */
[----:B------:R-:W-:-:S04]  /*30600*/  FMUL R13, R126, R2 ;  /* 0x000000027e0d7220 */ /* 0x000fc80000400000 */
[----:B------:R0:W-:Y:S01]  /*30610*/  @P3 STG.E desc[UR44][R6.64+0x304], R123 ;  /* 0x0003047b06003986 */ /* 0x0001e2000c10192c */
[C---:B------:R-:W-:Y:S02]  /*30620*/  ISETP.GT.AND P3, PT, R0.reuse, 0xc9, P0 ;  /* 0x000000c90000780c */ /* 0x040fe40000764270 */
[----:B------:R-:W-:Y:S01]  /*30630*/  F2FP.TF32.F32.PACK_B R125, R125 ;  /* 0x0000007dff7d723e */ /* 0x000fe200024050ff */
[----:B------:R-:W-:Y:S01]  /*30640*/  @P4 STG.E desc[UR44][R4.64+0x320], R3 ;  /* 0x0003200304004986 */ /* 0x000fe2000c10192c */
[----:B------:R-:W-:Y:S01]  /*30650*/  ISETP.GT.AND P4, PT, R0, 0xd0, P1 ;  /* 0x000000d00000780c */ /* 0x000fe20000f84270 */
[-C--:B------:R-:W-:Y:S01]  /*30660*/  FMUL R127, R127, R2.reuse ;  /* 0x000000027f7f7220 */ /* 0x080fe20000400000 */
[----:B------:R-:W-:Y:S01]  /*30670*/  F2FP.TF32.F32.PACK_B R13, R13 ;  /* 0x0000000dff0d723e */ /* 0x000fe200024050ff */
[----:B------:R-:W-:Y:S01]  /*30680*/  FMUL R11, R128, R2 ;  /* 0x00000002800b7220 */ /* 0x000fe20000400000 */
[----:B0-----:R-:W-:Y:S01]  /*30690*/  @P2 IMAD.MOV.U32 R6, RZ, RZ, R8 ;  /* 0x000000ffff062224 */ /* 0x001fe200078e0008 */
[----:B------:R-:W-:Y:S01]  /*306a0*/  @P2 MOV R7, R9 ;  /* 0x0000000900072202 */ /* 0x000fe20000000f00 */
[----:B------:R-:W-:Y:S01]  /*306b0*/  @P5 STG.E desc[UR44][R4.64+0x324], R125 ;  /* 0x0003247d04005986 */ /* 0x000fe2000c10192c */
[----:B------:R-:W-:-:S02]  /*306c0*/  ISETP.GT.AND P5, PT, R0, 0xd1, P1 ;  /* 0x000000d10000780c */ /* 0x000fc40000fa4270 */
[----:B------:R-:W-:Y:S01]  /*306d0*/  F2FP.TF32.F32.PACK_B R127, R127 ;  /* 0x0000007fff7f723e */ /* 0x000fe200024050ff */
[----:B------:R0:W-:Y:S01]  /*306e0*/  @P2 STG.E desc[UR44][R6.64+0x320], R13 ;  /* 0x0003200d06002986 */ /* 0x0001e2000c10192c */
[----:B------:R-:W-:Y:S02]  /*306f0*/  F2FP.TF32.F32.PACK_B R11, R11 ;  /* 0x0000000bff0b723e */ /* 0x000fe400024050ff */
[----:B------:R-:W-:Y:S01]  /*30700*/  ISETP.GT.AND P2, PT, R0, 0xd0, P0 ;  /* 0x000000d00000780c */ /* 0x000fe20000744270 */
[-C--:B------:R-:W-:Y:S01]  /*30710*/  FMUL R129, R129, R2.reuse ;  /* 0x0000000281817220 */ /* 0x080fe20000400000 */
[----:B0-----:R-:W-:Y:S01]  /*30720*/  @P3 IMAD.MOV.U32 R6, RZ, RZ, R8 ;  /* 0x000000ffff063224 */ /* 0x001fe200078e0008 */
[----:B------:R-:W-:Y:S01]  /*30730*/  @P3 MOV R7, R9 ;  /* 0x0000000900073202 */ /* 0x000fe20000000f00 */
[----:B------:R-:W-:Y:S02]  /*30740*/  FMUL R3, R130, R2 ;  /* 0x0000000282037220 */ /* 0x000fe40000400000 */
[----:B------:R-:W-:-:S02]  /*30750*/  F2FP.TF32.F32.PACK_B R129, R129 ;  /* 0x00000081ff81723e */ /* 0x000fc400024050ff */
[----:B------:R0:W-:Y:S04]  /*30760*/  @P3 STG.E desc[UR44][R6.64+0x324], R127 ;  /* 0x0003247f06003986 */ /* 0x0001e8000c10192c */
[----:B------:R1:W-:Y:S01]  /*30770*/  @P4 STG.E desc[UR44][R4.64+0x340], R11 ;  /* 0x0003400b04004986 */ /* 0x0003e2000c10192c */
[C---:B------:R-:W-:Y:S02]  /*30780*/  ISETP.GT.AND P4, PT, R0.reuse, 0xd1, P0 ;  /* 0x000000d10000780c */ /* 0x040fe40000784270 */
[C---:B------:R-:W-:Y:S01]  /*30790*/  ISETP.GT.AND P3, PT, R0.reuse, 0xd8, P0 ;  /* 0x000000d80000780c */ /* 0x040fe20000764270 */
[----:B------:R-:W-:Y:S01]  /*307a0*/  @P5 STG.E desc[UR44][R4.64+0x344], R129 ;  /* 0x0003448104005986 */ /* 0x000fe2000c10192c */
[----:B------:R-:W-:Y:S01]  /*307b0*/  ISETP.GT.AND P5, PT, R0, 0xd8, P1 ;  /* 0x000000d80000780c */ /* 0x000fe20000fa4270 */
[-C--:B------:R-:W-:Y:S01]  /*307c0*/  FMUL R131, R131, R2.reuse ;  /* 0x0000000283837220 */ /* 0x080fe20000400000 */
[----:B------:R-:W-:Y:S01]  /*307d0*/  F2FP.TF32.F32.PACK_B R3, R3 ;  /* 0x00000003ff03723e */ /* 0x000fe200024050ff */
[----:B0-----:R-:W-:Y:S01]  /*307e0*/  @P2 IMAD.MOV.U32 R6, RZ, RZ, R8 ;  /* 0x000000ffff062224 */ /* 0x001fe200078e0008 */
[----:B------:R-:W-:Y:S01]  /*307f0*/  @P2 MOV R7, R9 ;  /* 0x0000000900072202 */ /* 0x000fe20000000f00 */
[-C--:B------:R-:W-:Y:S01]  /*30800*/  FMUL R13, R132, R2.reuse ;  /* 0x00000002840d7220 */ /* 0x080fe20000400000 */
[----:B------:R-:W-:Y:S01]  /*30810*/  ISETP.GT.AND P6, PT, R0, 0xd9, P1 ;  /* 0x000000d90000780c */ /* 0x000fe20000fc4270 */
[-C--:B------:R-:W-:Y:S01]  /*30820*/  FMUL R133, R133, R2.reuse ;  /* 0x0000000285857220 */ /* 0x080fe20000400000 */
[----:B------:R-:W-:Y:S01]  /*30830*/  F2FP.TF32.F32.PACK_B R131, R131 ;  /* 0x00000083ff83723e */ /* 0x000fe200024050ff */
[----:B------:R0:W-:Y:S01]  /*30840*/  @P2 STG.E desc[UR44][R6.64+0x340], R3 ;  /* 0x0003400306002986 */ /* 0x0001e2000c10192c */
[----:B-1----:R-:W-:Y:S01]  /*30850*/  FMUL R11, R134, R2 ;  /* 0x00000002860b7220 */ /* 0x002fe20000400000 */
[----:B------:R-:W-:-:S02]  /*30860*/  F2FP.TF32.F32.PACK_B R13, R13 ;  /* 0x0000000dff0d723e */ /* 0x000fc400024050ff */
[----:B------:R-:W-:Y:S02]  /*30870*/  ISETP.GT.AND P2, PT, R0, 0xd9, P0 ;  /* 0x000000d90000780c */ /* 0x000fe40000744270 */
[----:B------:R-:W-:Y:S01]  /*30880*/  F2FP.TF32.F32.PACK_B R133, R133 ;  /* 0x00000085ff85723e */ /* 0x000fe200024050ff */
[----:B0-----:R-:W-:Y:S01]  /*30890*/  @P4 IMAD.MOV.U32 R6, RZ, RZ, R8 ;  /* 0x000000ffff064224 */ /* 0x001fe200078e0008 */
[----:B------:R-:W-:Y:S02]  /*308a0*/  @P4 MOV R7, R9 ;  /* 0x0000000900074202 */ /* 0x000fe40000000f00 */
[----:B------:R-:W-:-:S03]  /*308b0*/  F2FP.TF32.F32.PACK_B R11, R11 ;  /* 0x0000000bff0b723e */ /* 0x000fc600024050ff */
[----:B------:R0:W-:Y:S01]  /*308c0*/  @P4 STG.E desc[UR44][R6.64+0x344], R131 ;  /* 0x0003448306004986 */ /* 0x0001e2000c10192c */
[----:B------:R-:W-:-:S03]  /*308d0*/  FMUL R135, R135, R2 ;  /* 0x0000000287877220 */ /* 0x000fc60000400000 */
[----:B------:R1:W-:Y:S01]  /*308e0*/  @P5 STG.E desc[UR44][R4.64+0x360], R13 ;  /* 0x0003600d04005986 */ /* 0x0003e2000c10192c */
[----:B------:R-:W-:-:S03]  /*308f0*/  ISETP.GT.AND P5, PT, R0, 0xe0, P0 ;  /* 0x000000e00000780c */ /* 0x000fc600007a4270 */
[----:B------:R-:W-:Y:S01]  /*30900*/  @P6 STG.E desc[UR44][R4.64+0x364], R133 ;  /* 0x0003648504006986 */ /* 0x000fe2000c10192c */
[----:B0-----:R-:W-:Y:S01]  /*30910*/  @P3 IMAD.MOV.U32 R6, RZ, RZ, R8 ;  /* 0x000000ffff063224 */ /* 0x001fe200078e0008 */
[----:B------:R-:W-:Y:S02]  /*30920*/  @P3 MOV R7, R9 ;  /* 0x0000000900073202 */ /* 0x000fe40000000f00 */
[----:B------:R-:W-:-:S03]  /*30930*/  ISETP.GT.AND P4, PT, R0, 0xe1, P1 ;  /* 0x000000e10000780c */ /* 0x000fc60000f84270 */
[----:B------:R0:W-:Y:S01]  /*30940*/  @P3 STG.E desc[UR44][R6.64+0x360], R11 ;  /* 0x0003600b06003986 */ /* 0x0001e2000c10192c */
[----:B------:R-:W-:Y:S01]  /*30950*/  ISETP.GT.AND P3, PT, R0, 0xe0, P1 ;  /* 0x000000e00000780c */ /* 0x000fe20000f64270 */
[-C--:B------:R-:W-:Y:S01]  /*30960*/  FMUL R3, R136, R2.reuse ;  /* 0x0000000288037220 */ /* 0x080fe20000400000 */
[----:B------:R-:W-:Y:S01]  /*30970*/  ISETP.GT.AND P6, PT, R0, 0xe1, P0 ;  /* 0x000000e10000780c */ /* 0x000fe200007c4270 */
[-C--:B------:R-:W-:Y:S01]  /*30980*/  FMUL R137, R137, R2.reuse ;  /* 0x0000000289897220 */ /* 0x080fe20000400000 */
[----:B------:R-:W-:Y:S01]  /*30990*/  F2FP.TF32.F32.PACK_B R135, R135 ;  /* 0x00000087ff87723e */ /* 0x000fe200024050ff */
[-C--:B-1----:R-:W-:Y:S01]  /*309a0*/  FMUL R13, R138, R2.reuse ;  /* 0x000000028a0d7220 */ /* 0x082fe20000400000 */
[----:B------:R-:W-:Y:S01]  /*309b0*/  F2FP.TF32.F32.PACK_B R3, R3 ;  /* 0x00000003ff03723e */ /* 0x000fe200024050ff */
[----:B0-----:R-:W-:Y:S01]  /*309c0*/  @P2 IMAD.MOV.U32 R6, RZ, RZ, R8 ;  /* 0x000000ffff062224 */ /* 0x001fe200078e0008 */
[----:B------:R-:W-:Y:S02]  /*309d0*/  @P2 MOV R7, R9 ;  /* 0x0000000900072202 */ /* 0x000fe40000000f00 */
[----:B------:R-:W-:Y:S01]  /*309e0*/  F2FP.TF32.F32.PACK_B R137, R137 ;  /* 0x00000089ff89723e */ /* 0x000fe200024050ff */
[----:B------:R-:W-:Y:S01]  /*309f0*/  FMUL R139, R139, R2 ;  /* 0x000000028b8b7220 */ /* 0x000fe20000400000 */
[----:B------:R-:W-:Y:S01]  /*30a00*/  F2FP.TF32.F32.PACK_B R13, R13 ;  /* 0x0000000dff0d723e */ /* 0x000fe200024050ff */
[----:B------:R0:W-:Y:S04]  /*30a10*/  @P2 STG.E desc[UR44][R6.64+0x364], R135 ;  /* 0x0003648706002986 */ /* 0x0001e8000c10192c */
[----:B------:R-:W-:Y:S01]  /*30a20*/  @P3 STG.E desc[UR44][R4.64+0x380], R3 ;  /* 0x0003800304003986 */ /* 0x000fe2000c10192c */
[----:B------:R-:W-:-:S03]  /*30a30*/  F2FP.TF32.F32.PACK_B R139, R139 ;  /* 0x0000008bff8b723e */ /* 0x000fc600024050ff */
[----:B------:R-:W-:Y:S01]  /*30a40*/  @P4 STG.E desc[UR44][R4.64+0x384], R137 ;  /* 0x0003848904004986 */ /* 0x000fe2000c10192c */
[----:B0-----:R-:W-:Y:S01]  /*30a50*/  @P5 IMAD.MOV.U32 R6, RZ, RZ, R8 ;  /* 0x000000ffff065224 */ /* 0x001fe200078e0008 */
[----:B------:R-:W-:-:S05]  /*30a60*/  @P5 MOV R7, R9 ;  /* 0x0000000900075202 */ /* 0x000fca0000000f00 */
[----:B------:R0:W-:Y:S01]  /*30a70*/  @P5 STG.E desc[UR44][R6.64+0x380], R13 ;  /* 0x0003800d06005986 */ /* 0x0001e2000c10192c */
[C---:B------:R-:W-:Y:S02]  /*30a80*/  ISETP.GT.AND P5, PT, R0.reuse, 0xe8, P0 ;  /* 0x000000e80000780c */ /* 0x040fe400007a4270 */
[----:B------:R-:W-:Y:S01]  /*30a90*/  ISETP.GT.AND P2, PT, R0, 0xe8, P1 ;  /* 0x000000e80000780c */ /* 0x000fe20000f44270 */
[----:B0-----:R-:W-:Y:S01]  /*30aa0*/  @P6 IMAD.MOV.U32 R6, RZ, RZ, R8 ;  /* 0x000000ffff066224 */ /* 0x001fe200078e0008 */
[----:B------:R-:W-:Y:S01]  /*30ab0*/  @P6 MOV R7, R9 ;  /* 0x0000000900076202 */ /* 0x000fe20000000f00 */
[----:B------:R-:W-:Y:S01]  /*30ac0*/  FMUL R11, R140, R2 ;  /* 0x000000028c0b7220 */ /* 0x000fe20000400000 */
[----:B------:R-:W-:-:S03]  /*30ad0*/  ISETP.GT.AND P3, PT, R0, 0xe9, P0 ;  /* 0x000000e90000780c */ /* 0x000fc60000764270 */
[----:B------:R0:W-:Y:S01]  /*30ae0*/  @P6 STG.E desc[UR44][R6.64+0x384], R139 ;  /* 0x0003848b06006986 */ /* 0x0001e2000c10192c */
[----:B------:R-:W-:Y:S01]  /*30af0*/  ISETP.GT.AND P6, PT, R0, 0xe9, P1 ;  /* 0x000000e90000780c */ /* 0x000fe20000fc4270 */
[-C--:B------:R-:W-:Y:S01]  /*30b00*/  FMUL R141, R141, R2.reuse ;  /* 0x000000028d8d7220 */ /* 0x080fe20000400000 */
[-C--:B------:R-:W-:Y:S01]  /*30b10*/  FMUL R15, R142, R2.reuse ;  /* 0x000000028e0f7220 */ /* 0x080fe20000400000 */
[----:B------:R-:W-:Y:S02]  /*30b20*/  F2FP.TF32.F32.PACK_B R11, R11 ;  /* 0x0000000bff0b723e */ /* 0x000fe400024050ff */
[----:B------:R-:W-:Y:S02]  /*30b30*/  ISETP.GT.AND P4, PT, R0, 0xf0, P1 ;  /* 0x000000f00000780c */ /* 0x000fe40000f84270 */
[----:B------:R-:W-:Y:S01]  /*30b40*/  F2FP.TF32.F32.PACK_B R141, R141 ;  /* 0x0000008dff8d723e */ /* 0x000fe200024050ff */
[-C--:B------:R-:W-:Y:S01]  /*30b50*/  FMUL R143, R143, R2.reuse ;  /* 0x000000028f8f7220 */ /* 0x080fe20000400000 */
[----:B------:R-:W-:Y:S01]  /*30b60*/  F2FP.TF32.F32.PACK_B R15, R15 ;  /* 0x0000000fff0f723e */ /* 0x000fe200024050ff */
[----:B0-----:R-:W-:Y:S01]  /*30b70*/  @P5 IMAD.MOV.U32 R6, RZ, RZ, R8 ;  /* 0x000000ffff065224 */ /* 0x001fe200078e0008 */
[----:B------:R-:W-:Y:S01]  /*30b80*/  @P5 MOV R7, R9 ;  /* 0x0000000900075202 */ /* 0x000fe20000000f00 */
[----:B------:R-:W-:Y:S01]  /*30b90*/  FMUL R3, R144, R2 ;  /* 0x0000000290037220 */ /* 0x000fe20000400000 */
[----:B------:R-:W-:Y:S01]  /*30ba0*/  @P2 STG.E desc[UR44][R4.64+0x3a0], R11 ;  /* 0x0003a00b04002986 */ /* 0x000fe2000c10192c */
[----:B------:R-:W-:-:S03]  /*30bb0*/  F2FP.TF32.F32.PACK_B R143, R143 ;  /* 0x0000008fff8f723e */ /* 0x000fc600024050ff */
[----:B------:R-:W-:Y:S01]  /*30bc0*/  @P6 STG.E desc[UR44][R4.64+0x3a4], R141 ;  /* 0x0003a48d04006986 */ /* 0x000fe2000c10192c */
[----:B------:R-:W-:-:S03]  /*30bd0*/  F2FP.TF32.F32.PACK_B R3, R3 ;  /* 0x00000003ff03723e */ /* 0x000fc600024050ff */
[----:B------:R0:W-:Y:S01]  /*30be0*/  @P5 STG.E desc[UR44][R6.64+0x3a0], R15 ;  /* 0x0003a00f06005986 */ /* 0x0001e2000c10192c */
[C---:B------:R-:W-:Y:S02]  /*30bf0*/  ISETP.GT.AND P5, PT, R0.reuse, 0xf0, P0 ;  /* 0x000000f00000780c */ /* 0x040fe400007a4270 */
[----:B------:R-:W-:Y:S01]  /*30c00*/  ISETP.GT.AND P2, PT, R0, 0xf1, P1 ;  /* 0x000000f10000780c */ /* 0x000fe20000f44270 */
[-C--:B------:R-:W-:Y:S01]  /*30c10*/  FMUL R145, R145, R2.reuse ;  /* 0x0000000291917220 */ /* 0x080fe20000400000 */
[----:B0-----:R-:W-:Y:S01]  /*30c20*/  @P3 IMAD.MOV.U32 R6, RZ, RZ, R8 ;  /* 0x000000ffff063224 */ /* 0x001fe200078e0008 */
[----:B------:R-:W-:Y:S01]  /*30c30*/  @P3 MOV R7, R9 ;  /* 0x0000000900073202 */ /* 0x000fe20000000f00 */
[----:B------:R-:W-:-:S04]  /*30c40*/  FMUL R13, R146, R2 ;  /* 0x00000002920d7220 */ /* 0x000fc80000400000 */
[----:B------:R0:W-:Y:S04]  /*30c50*/  @P3 STG.E desc[UR44][R6.64+0x3a4], R143 ;  /* 0x0003a48f06003986 */ /* 0x0001e8000c10192c */
[----:B------:R-:W-:Y:S01]  /*30c60*/  @P4 STG.E desc[UR44][R4.64+0x3c0], R3 ;  /* 0x0003c00304004986 */ /* 0x000fe2000c10192c */
[C---:B------:R-:W-:Y:S02]  /*30c70*/  ISETP.GT.AND P4, PT, R0.reuse, 0xf1, P0 ;  /* 0x000000f10000780c */ /* 0x040fe40000784270 */
[C---:B------:R-:W-:Y:S02]  /*30c80*/  ISETP.GT.AND P3, PT, R0.reuse, 0xf8, P1 ;  /* 0x000000f80000780c */ /* 0x040fe40000f64270 */
[----:B------:R-:W-:Y:S02]  /*30c90*/  F2FP.TF32.F32.PACK_B R145, R145 ;  /* 0x00000091ff91723e */ /* 0x000fe400024050ff */
[C---:B------:R-:W-:Y:S01]  /*30ca0*/  ISETP.GT.AND P1, PT, R0.reuse, 0xf9, P1 ;  /* 0x000000f90000780c */ /* 0x040fe20000f24270 */
[----:B0-----:R-:W-:Y:S01]  /*30cb0*/  @P5 IMAD.MOV.U32 R6, RZ, RZ, R8 ;  /* 0x000000ffff065224 */ /* 0x001fe200078e0008 */
[----:B------:R-:W-:Y:S01]  /*30cc0*/  ISETP.GT.AND P6, PT, R0, 0xf8, P0 ;  /* 0x000000f80000780c */ /* 0x000fe200007c4270 */
[----:B------:R-:W-:Y:S01]  /*30cd0*/  FMUL R147, R147, R2 ;  /* 0x0000000293937220 */ /* 0x000fe20000400000 */
[----:B------:R-:W-:-:S02]  /*30ce0*/  F2FP.TF32.F32.PACK_B R13, R13 ;  /* 0x0000000dff0d723e */ /* 0x000fc400024050ff */
[----:B------:R-:W-:Y:S01]  /*30cf0*/  @P5 MOV R7, R9 ;  /* 0x0000000900075202 */ /* 0x000fe20000000f00 */
[-C--:B------:R-:W-:Y:S01]  /*30d00*/  FMUL R19, R148, R2.reuse ;  /* 0x0000000294137220 */ /* 0x080fe20000400000 */
[-C--:B------:R-:W-:Y:S01]  /*30d10*/  FMUL R149, R149, R2.reuse ;  /* 0x0000000295957220 */ /* 0x080fe20000400000 */
[----:B------:R-:W-:Y:S01]  /*30d20*/  @P2 STG.E desc[UR44][R4.64+0x3c4], R145 ;  /* 0x0003c49104002986 */ /* 0x000fe2000c10192c */
[----:B------:R-:W-:Y:S02]  /*30d30*/  ISETP.GT.AND P0, PT, R0, 0xf9, P0 ;  /* 0x000000f90000780c */ /* 0x000fe40000704270 */
[----:B------:R-:W-:Y:S01]  /*30d40*/  F2FP.TF32.F32.PACK_B R147, R147 ;  /* 0x00000093ff93723e */ /* 0x000fe200024050ff */
[----:B------:R0:W-:Y:S01]  /*30d50*/  @P5 STG.E desc[UR44][R6.64+0x3c0], R13 ;  /* 0x0003c00d06005986 */ /* 0x0001e2000c10192c */
[----:B------:R-:W-:Y:S01]  /*30d60*/  F2FP.TF32.F32.PACK_B R19, R19 ;  /* 0x00000013ff13723e */ /* 0x000fe200024050ff */
[-C--:B------:R-:W-:Y:S01]  /*30d70*/  FMUL R21, R150, R2.reuse ;  /* 0x0000000296157220 */ /* 0x080fe20000400000 */
[----:B------:R-:W-:Y:S01]  /*30d80*/  F2FP.TF32.F32.PACK_B R149, R149 ;  /* 0x00000095ff95723e */ /* 0x000fe200024050ff */
[----:B------:R-:W-:Y:S01]  /*30d90*/  FMUL R151, R151, R2 ;  /* 0x0000000297977220 */ /* 0x000fe20000400000 */
[----:B0-----:R-:W-:Y:S01]  /*30da0*/  @P4 IMAD.MOV.U32 R6, RZ, RZ, R8 ;  /* 0x000000ffff064224 */ /* 0x001fe200078e0008 */
[----:B------:R-:W-:-:S02]  /*30db0*/  @P4 MOV R7, R9 ;  /* 0x0000000900074202 */ /* 0x000fc40000000f00 */
[----:B------:R-:W-:-:S03]  /*30dc0*/  F2FP.TF32.F32.PACK_B R21, R21 ;  /* 0x00000015ff15723e */ /* 0x000fc600024050ff */
[----:B------:R-:W-:Y:S01]  /*30dd0*/  @P4 STG.E desc[UR44][R6.64+0x3c4], R147 ;  /* 0x0003c49306004986 */ /* 0x000fe2000c10192c */
[----:B------:R-:W-:-:S03]  /*30de0*/  F2FP.TF32.F32.PACK_B R151, R151 ;  /* 0x00000097ff97723e */ /* 0x000fc600024050ff */
[----:B------:R-:W-:Y:S04]  /*30df0*/  @P3 STG.E desc[UR44][R4.64+0x3e0], R19 ;  /* 0x0003e01304003986 */ /* 0x000fe8000c10192c */
[----:B------:R0:W-:Y:S02]  /*30e00*/  @P1 STG.E desc[UR44][R4.64+0x3e4], R149 ;  /* 0x0003e49504001986 */ /* 0x0001e4000c10192c */
[----:B0-----:R-:W-:Y:S01]  /*30e10*/  @P6 IMAD.MOV.U32 R4, RZ, RZ, R8 ;  /* 0x000000ffff046224 */ /* 0x001fe200078e0008 */
[----:B------:R-:W-:-:S05]  /*30e20*/  @P6 MOV R5, R9 ;  /* 0x0000000900056202 */ /* 0x000fca0000000f00 */
[----:B------:R0:W-:Y:S04]  /*30e30*/  @P6 STG.E desc[UR44][R4.64+0x3e0], R21 ;  /* 0x0003e01504006986 */ /* 0x0001e8000c10192c */
[----:B------:R0:W-:Y:S02]  /*30e40*/  @P0 STG.E desc[UR44][R8.64+0x3e4], R151 ;  /* 0x0003e49708000986 */ /* 0x0001e4000c10192c */
.L_x_536:
[----:B------:R-:W-:Y:S05]  /*30e50*/  BSYNC B0 ;  /* 0x0000000000007941 */ /* 0x000fea0003800000 */
.L_x_28:
[----:B0---4-:R-:W4:Y:S01]  /*30e60*/  LDL.LU R4, [R1+0x200] ;  /* 0x0002000001047983 */ /* 0x011f220000300800 */
[----:B------:R-:W-:Y:S01]  /*30e70*/  ULDC UR4, c[0x0][0xc] ;  /* 0x0000030000047ab9 */ /* 0x000fe20000000800 */
[----:B------:R-:W-:Y:S01]  /*30e80*/  ULDC UR5, c[0x0][0x10] ;  /* 0x0000040000057ab9 */ /* 0x000fe20000000800 */
[----:B-----5:R-:W4:Y:S01]  /*30e90*/  LDC R3, c[0x0][0x14] ;  /* 0x00000500ff037b82 */ /* 0x020f220000000800 */
[----:B------:R-:W-:Y:S01]  /*30ea0*/  UIMAD.WIDE.U32 UR4, UR4, UR5, URZ ;  /* 0x00000005040472a5 */ /* 0x000fe2000f8e003f */
[----:B------:R-:W-:Y:S01]  /*30eb0*/  IMAD.MOV.U32 R5, RZ, RZ, R17 ;  /* 0x000000ffff057224 */ /* 0x000fe200078e0011 */
[----:B------:R-:W-:Y:S01]  /*30ec0*/  UMOV UR41, 0xffffffff ;  /* 0xffffffff00297882 */ /* 0x000fe20000000000 */
[----:B------:R-:W-:Y:S01]  /*30ed0*/  UMOV UR42, 0xffffffff ;  /* 0xffffffff002a7882 */ /* 0x000fe20000000000 */
[----:B------:R-:W-:Y:S02]  /*30ee0*/  PRMT R0, RZ, 0x7610, R0 ;  /* 0x00007610ff007816 */ /* 0x000fe40000000000 */
[----:B----4-:R-:W-:-:S04]  /*30ef0*/  IMAD.WIDE.U32 R4, R3, UR4, R4 ;  /* 0x0000000403047c25 */ /* 0x010fc8000f8e0004 */
[----:B------:R-:W-:Y:S02]  /*30f00*/  IMAD.MOV.U32 R6, RZ, RZ, R4 ;  /* 0x000000ffff067224 */ /* 0x000fe400078e0004 */
[----:B------:R-:W-:Y:S01]  /*30f10*/  IMAD R3, R3, UR5, RZ ;  /* 0x0000000503037c24 */ /* 0x000fe2000f8e02ff */
[----:B------:R-:W-:Y:S02]  /*30f20*/  ULDC.64 UR4, c[0x0][0x650] ;  /* 0x0001940000047ab9 */ /* 0x000fe40000000a00 */
[----:B------:R0:W-:Y:S01]  /*30f30*/  STL [R1+0x200], R6 ;  /* 0x0002000601007387 */ /* 0x0001e20000100800 */
[----:B------:R-:W-:Y:S02]  /*30f40*/  ISETP.GE.U32.AND P0, PT, R4, UR4, PT ;  /* 0x0000000404007c0c */ /* 0x000fe4000bf06070 */
[----:B------:R-:W-:-:S04]  /*30f50*/  IADD3 R17, R5, R3, RZ ;  /* 0x0000000305117210 */ /* 0x000fc80007ffe0ff */
[----:B------:R-:W-:-:S13]  /*30f60*/  ISETP.GE.U32.AND.EX P0, PT, R17, UR5, PT, P0 ;  /* 0x0000000511007c0c */ /* 0x000fda000bf06100 */
[----:B0-----:R-:W-:Y:S05]  /*30f70*/  @P0 BRA `(.L_x_537) ;  /* 0x0000000400880947 */ /* 0x001fea0003800000 */
[----:B------:R-:W0:Y:S01]  /*30f80*/  S2UR UR6, SR_CTAID.X ;  /* 0x00000000000679c3 */ /* 0x000e220000002500 */
[----:B------:R-:W-:Y:S01]  /*30f90*/  ULDC.64 UR12, c[0x0][0x628] ;  /* 0x00018a00000c7ab9 */ /* 0x000fe20000000a00 */
[----:B------:R-:W-:Y:S01]  /*30fa0*/  ULDC UR4, c[0x0][0x150] ;  /* 0x0000540000047ab9 */ /* 0x000fe20000000800 */
[----:B------:R-:W-:Y:S01]  /*30fb0*/  ISETP.NE.U32.AND P0, PT, RZ, UR12, PT ;  /* 0x0000000cff007c0c */ /* 0x000fe2000bf05070 */
[----:B------:R-:W-:Y:S01]  /*30fc0*/  ULDC UR15, c[0x0][0x630] ;  /* 0x00018c00000f7ab9 */ /* 0x000fe20000000800 */
[C---:B------:R-:W-:Y:S01]  /*30fd0*/  R2UR UR16, R6.reuse ;  /* 0x00000000061072ca */ /* 0x040fe200000e0000 */
[----:B------:R-:W-:Y:S01]  /*30fe0*/  ULDC UR19, c[0x0][0x154] ;  /* 0x0000550000137ab9 */ /* 0x000fe20000000800 */
[----:B------:R-:W-:Y:S01]  /*30ff0*/  ISETP.NE.AND.EX P0, PT, RZ, UR13, PT, P0 ;  /* 0x0000000dff007c0c */ /* 0x000fe2000bf05300 */
[----:B------:R-:W4:Y:S01]  /*31000*/  S2UR UR18, SR_CTAID.Y ;  /* 0x00000000001279c3 */ /* 0x000f220000002600 */
[----:B------:R-:W-:Y:S02]  /*31010*/  R2UR UR17, R17 ;  /* 0x00000000111172ca */ /* 0x000fe400000e0000 */
[----:B------:R-:W-:-:S02]  /*31020*/  R2UR UR10, R6 ;  /* 0x00000000060a72ca */ /* 0x000fc400000e0000 */
[----:B------:R-:W-:Y:S02]  /*31030*/  R2UR UR11, R17 ;  /* 0x00000000110b72ca */ /* 0x000fe400000e0000 */
[----:B0-----:R-:W-:-:S05]  /*31040*/  I2FP.F32.U32 R0, UR6 ;  /* 0x0000000600007c45 */ /* 0x001fca0008201000 */
[----:B------:R-:W-:-:S04]  /*31050*/  FMUL R0, R0, UR4 ;  /* 0x0000000400007c20 */ /* 0x000fc80008400000 */
[----:B------:R0:W0:Y:S01]  /*31060*/  F2I.U32.TRUNC.NTZ R3, R0 ;  /* 0x0000000000037305 */ /* 0x000022000020f000 */
[----:B----4-:R-:W-:Y:S05]  /*31070*/  @!P0 BRA `(.L_x_538) ;  /* 0x0000000000308947 */ /* 0x010fea0003800000 */
        /* <DEDUP_REMOVED lines=12> */
.L_x_538:
[----:B------:R-:W-:Y:S01]  /*31140*/  USHF.R.U64 UR42, UR10, UR15, UR11 ;  /* 0x0000000f0a2a7299 */ /* 0x000fe2000800120b */
[----:B0-----:R-:W-:Y:S01]  /*31150*/  I2FP.F32.U32 R0, UR18 ;  /* 0x0000001200007c45 */ /* 0x001fe20008201000 */
[----:B------:R-:W-:Y:S02]  /*31160*/  USHF.R.U32.HI UR4, URZ, UR15, UR11 ;  /* 0x0000000f3f047299 */ /* 0x000fe4000801160b */
        /* <DEDUP_REMOVED lines=8> */
[----:B------:R-:W-:Y:S01]  /*311f0*/  UIMAD.WIDE.U32 UR8, UR10, UR12, UR8 ;  /* 0x0000000c0a0872a5 */ /* 0x000fe2000f8e0008 */
[----:B------:R-:W-:Y:S01]  /*31200*/  R2UR UR12, R3 ;  /* 0x00000000030c72ca */ /* 0x000fe200000e0000 */
[----:B------:R-:W-:Y:S01]  /*31210*/  UIMAD UR10, UR10, UR13, UR4 ;  /* 0x0000000d0a0a72a4 */ /* 0x000fe2000f8e0204 */
[----:B------:R-:W-:Y:S01]  /*31220*/  ULDC UR11, c[0x0][0x618] ;  /* 0x00018600000b7ab9 */ /* 0x000fe20000000800 */
[----:B------:R-:W-:Y:S02]  /*31230*/  ULDC UR21, c[0x0][0x658] ;  /* 0x0001960000157ab9 */ /* 0x000fe40000000800 */
[----:B------:R-:W-:Y:S01]  /*31240*/  UIADD3 UR9, UR9, UR10, URZ ;  /* 0x0000000a09097290 */ /* 0x000fe2000fffe03f */
[----:B------:R-:W-:Y:S01]  /*31250*/  UMOV UR15, 0xffffffff ;  /* 0xffffffff000f7882 */ /* 0x000fe20000000000 */
[----:B------:R-:W-:Y:S01]  /*31260*/  ULDC.64 UR4, c[0x0][0x640] ;  /* 0x0001900000047ab9 */ /* 0x000fe20000000a00 */
[----:B------:R-:W-:Y:S01]  /*31270*/  USHF.L.U32 UR15, UR15, UR21, URZ ;  /* 0x000000150f0f7299 */ /* 0x000fe2000800063f */
[----:B------:R-:W-:Y:S01]  /*31280*/  ISETP.NE.U32.AND P0, PT, RZ, UR4, PT ;  /* 0x00000004ff007c0c */ /* 0x000fe2000bf05070 */
[----:B------:R-:W-:-:S02]  /*31290*/  USHF.R.U64 UR16, UR8, UR11, UR9 ;  /* 0x0000000b08107299 */ /* 0x000fc40008001209 */
[----:B------:R-:W-:Y:S01]  /*312a0*/  USHF.R.U32.HI UR8, URZ, UR11, UR9 ;  /* 0x0000000b3f087299 */ /* 0x000fe20008011609 */
[----:B0-----:R-:W-:Y:S01]  /*312b0*/  R2UR UR14, R0 ;  /* 0x00000000000e72ca */ /* 0x001fe200000e0000 */
[----:B------:R-:W-:Y:S01]  /*312c0*/  ULDC UR17, c[0x0][0x608] ;  /* 0x0001820000117ab9 */ /* 0x000fe20000000800 */
[----:B------:R-:W-:Y:S01]  /*312d0*/  ULOP3.LUT UR40, URZ, UR15, URZ, 0x33, !UPT ;  /* 0x0000000f3f287292 */ /* 0x000fe2000f8e333f */
[----:B------:R-:W-:Y:S01]  /*312e0*/  ISETP.NE.AND.EX P0, PT, RZ, UR5, PT, P0 ;  /* 0x00000005ff007c0c */ /* 0x000fe2000bf05300 */
[----:B------:R-:W-:Y:S02]  /*312f0*/  USHF.R.U64 UR15, UR16, UR17, UR8 ;  /* 0x00000011100f7299 */ /* 0x000fe40008001208 */
[----:B------:R-:W-:Y:S02]  /*31300*/  USHF.R.U32.HI UR8, URZ, UR17, UR8 ;  /* 0x000000113f087299 */ /* 0x000fe40008011608 */
[----:B------:R-:W-:Y:S02]  /*31310*/  UIADD3 UR12, -UR12, URZ, URZ ;  /* 0x0000003f0c0c7290 */ /* 0x000fe4000fffe13f */
[----:B------:R-:W-:Y:S01]  /*31320*/  USHF.R.U64 UR17, UR15, UR21, UR8 ;  /* 0x000000150f117299 */ /* 0x000fe20008001208 */
[----:B------:R-:W-:Y:S01]  /*31330*/  UMOV UR19, 0x1 ;  /* 0x0000000100137882 */ /* 0x000fe20000000000 */
[----:B------:R-:W-:Y:S01]  /*31340*/  ULDC UR13, c[0x0][0x144] ;  /* 0x00005100000d7ab9 */ /* 0x000fe20000000800 */
[----:B------:R-:W-:Y:S01]  /*31350*/  ULDC UR7, c[0x0][0x600] ;  /* 0x0001800000077ab9 */ /* 0x000fe20000000800 */
[----:B------:R-:W-:-:S02]  /*31360*/  USHF.L.U32 UR24, UR19, UR21, URZ ;  /* 0x0000001513187299 */ /* 0x000fc4000800063f */
[----:B------:R-:W-:Y:S02]  /*31370*/  USHF.R.U32.HI UR8, URZ, UR21, UR8 ;  /* 0x000000153f087299 */ /* 0x000fe40008011608 */
[----:B------:R-:W-:Y:S02]  /*31380*/  UIMAD UR21, UR13, UR12, UR6 ;  /* 0x0000000c0d1572a4 */ /* 0x000fe4000f8e0206 */
[----:B------:R-:W-:Y:S02]  /*31390*/  UIADD3 UR20, UR7, -0x1, URZ ;  /* 0xffffffff07147890 */ /* 0x000fe4000fffe03f */
[----:B------:R-:W-:Y:S01]  /*313a0*/  UIADD3 UR19, -UR14, URZ, URZ ;  /* 0x0000003f0e137290 */ /* 0x000fe2000fffe13f */
        /* <DEDUP_REMOVED lines=17> */
.L_x_539:
[----:B------:R-:W-:Y:S01]  /*314c0*/  UISETP.NE.AND UP0, UPT, UR38, URZ, UPT ;  /* 0x0000003f2600728c */ /* 0x000fe2000bf05270 */
[----:B------:R-:W-:Y:S01]  /*314d0*/  MOV R0, 0x1 ;  /* 0x0000000100007802 */ /* 0x000fe20000000f00 */
[----:B------:R-:W-:Y:S02]  /*314e0*/  USHF.R.U64 UR4, UR6, UR22, UR8 ;  /* 0x0000001606047299 */ /* 0x000fe40008001208 */
[----:B------:R-:W-:Y:S02]  /*314f0*/  ULOP3.LUT UR40, UR15, UR40, URZ, 0xc0, !UPT ;  /* 0x000000280f287292 */ /* 0x000fe4000f8ec03f */
[----:B------:R-:W-:Y:S02]  /*31500*/  UIADD3 UR5, -UR4, URZ, URZ ;  /* 0x0000003f04057290 */ /* 0x000fe4000fffe13f */
[----:B------:R-:W-:Y:S02]  /*31510*/  UIMAD UR40, UR24, UR4, UR40 ;  /* 0x00000004182872a4 */ /* 0x000fe4000f8e0228 */
[----:B------:R-:W-:-:S02]  /*31520*/  ULOP3.LUT UR16, UR16, UR20, URZ, 0xc0, !UPT ;  /* 0x0000001410107292 */ /* 0x000fc4000f8ec03f */
[----:B------:R-:W-:Y:S02]  /*31530*/  @UP0 UIMAD UR21, UR25, UR19, UR18 ;  /* 0x00000013191502a4 */ /* 0x000fe4000f8e0212 */
[----:B------:R-:W-:-:S03]  /*31540*/  UIMAD UR4, UR5, UR23, UR17 ;  /* 0x00000017050472a4 */ /* 0x000fc6000f8e0211 */
[----:B------:R-:W-:Y:S01]  /*31550*/  ULDC UR5, c[0x0][0x610] ;  /* 0x0001840000057ab9 */ /* 0x000fe20000000800 */
[----:B------:R-:W-:Y:S02]  /*31560*/  UIMAD UR4, UR4, UR7, UR16 ;  /* 0x00000007040472a4 */ /* 0x000fe4000f8e0210 */
[----:B------:R-:W-:-:S04]  /*31570*/  UIMAD UR40, UR40, UR5, UR21 ;  /* 0x00000005282872a4 */ /* 0x000fc8000f8e0215 */
[----:B------:R-:W-:Y:S02]  /*31580*/  USEL UR41, UR4, UR40, !UP0 ;  /* 0x0000002804297287 */ /* 0x000fe4000c000000 */
[----:B------:R-:W-:-:S12]  /*31590*/  USEL UR40, UR40, UR4, !UP0 ;  /* 0x0000000428287287 */ /* 0x000fd8000c000000 */
.L_x_537:
[----:B------:R-:W-:-:S13]  /*315a0*/  LOP3.LUT P0, RZ, R0, 0xff, RZ, 0xc0, !PT ;  /* 0x000000ff00ff7812 */ /* 0x000fda000780c0ff */
[----:B------:R-:W-:Y:S05]  /*315b0*/  @P0 BRA `(.L_x_540) ;  /* 0xfffffcf800d80947 */ /* 0x000fea000383ffff */
[----:B------:R-:W-:Y:S05]  /*315c0*/  EXIT ;  /* 0x000000000000794d */ /* 0x000fea0003800000 */
.L_x_3:
[----:B------:R-:W2:Y:S01]  /*315d0*/  LDL R4, [R1+0x200] ;  /* 0x0002000001047983 */ /* 0x000ea20000100800 */
[----:B------:R-:W-:Y:S01]  /*315e0*/  ULDC.64 UR8, c[0x0][0x650] ;  /* 0x0001940000087ab9 */ /* 0x000fe20000000a00 */
[----:B------:R-:W-:Y:S01]  /*315f0*/  PRMT R0, RZ, 0x7610, R0 ;  /* 0x00007610ff007816 */ /* 0x000fe20000000000 */
[----:B------:R-:W-:Y:S01]  /*31600*/  IMAD.MOV.U32 R3, RZ, RZ, -0x1 ;  /* 0xffffffffff037424 */ /* 0x000fe200078e00ff */
[----:B------:R-:W-:Y:S01]  /*31610*/  MOV R2, 0xffffffff ;  /* 0xffffffff00027802 */ /* 0x000fe20000000f00 */
[----:B------:R-:W-:Y:S01]  /*31620*/  IMAD.MOV.U32 R10, RZ, RZ, -0x1 ;  /* 0xffffffffff0a7424 */ /* 0x000fe200078e00ff */
[----:B--2---:R-:W-:-:S04]  /*31630*/  ISETP.GE.U32.AND P0, PT, R4, UR8, PT ;  /* 0x0000000804007c0c */ /* 0x004fc8000bf06070 */
[----:B------:R-:W-:-:S13]  /*31640*/  ISETP.GE.U32.AND.EX P0, PT, R17, UR9, PT, P0 ;  /* 0x0000000911007c0c */ /* 0x000fda000bf06100 */
[----:B------:R-:W-:Y:S05]  /*31650*/  @P0 BRA `(.L_x_541) ;  /* 0x00000004008c0947 */ /* 0x000fea0003800000 */
[----:B------:R-:W-:Y:S01]  /*31660*/  I2FP.F32.U32 R0, UR4 ;  /* 0x0000000400007c45 */ /* 0x000fe20008201000 */
[----:B0-----:R-:W-:Y:S01]  /*31670*/  ULDC.64 UR16, c[0x0][0x628] ;  /* 0x00018a0000107ab9 */ /* 0x001fe20000000a00 */
        /* <DEDUP_REMOVED lines=24> */
.L_x_542:
        /* <DEDUP_REMOVED lines=24> */
[----:B------:R-:W-:Y:S01]  /*31980*/  UMOV UR19, 0x1 ;  /* 0x0000000100137882 */ /* 0x000fe20000000000 */
[----:B------:R-:W-:Y:S01]  /*31990*/  ULDC UR20, c[0x0][0x608] ;  /* 0x0001820000147ab9 */ /* 0x000fe20000000800 */
[----:B------:R-:W-:Y:S01]  /*319a0*/  USHF.L.U32 UR26, UR19, UR23, URZ ;  /* 0x00000017131a7299 */ /* 0x000fe2000800063f */
[----:B------:R-:W-:Y:S01]  /*319b0*/  ISETP.NE.AND.EX P0, PT, RZ, UR9, PT, P0 ;  /* 0x00000009ff007c0c */ /* 0x000fe2000bf05300 */
[----:B------:R-:W-:Y:S02]  /*319c0*/  USHF.R.U64 UR19, UR18, UR20, UR11 ;  /* 0x0000001412137299 */ /* 0x000fe4000800120b */
[----:B------:R-:W-:Y:S02]  /*319d0*/  USHF.R.U32.HI UR11, URZ, UR20, UR11 ;  /* 0x000000143f0b7299 */ /* 0x000fe4000801160b */
[----:B------:R-:W-:-:S02]  /*319e0*/  UIADD3 UR15, -UR15, URZ, URZ ;  /* 0x0000003f0f0f7290 */ /* 0x000fc4000fffe13f */
[----:B------:R-:W-:Y:S01]  /*319f0*/  USHF.R.U64 UR20, UR19, UR23, UR11 ;  /* 0x0000001713147299 */ /* 0x000fe2000800120b */
[----:B------:R-:W-:Y:S01]  /*31a00*/  ULDC UR16, c[0x0][0x144] ;  /* 0x0000510000107ab9 */ /* 0x000fe20000000800 */
[----:B------:R-:W-:Y:S01]  /*31a10*/  ULDC UR6, c[0x0][0x600] ;  /* 0x0001800000067ab9 */ /* 0x000fe20000000800 */
[----:B------:R-:W-:Y:S02]  /*31a20*/  USHF.R.U32.HI UR11, URZ, UR23, UR11 ;  /* 0x000000173f0b7299 */ /* 0x000fe4000801160b */
[----:B------:R-:W-:Y:S02]  /*31a30*/  UIMAD UR23, UR16, UR15, UR4 ;  /* 0x0000000f101772a4 */ /* 0x000fe4000f8e0204 */
[----:B------:R-:W-:Y:S02]  /*31a40*/  UIADD3 UR22, UR6, -0x1, URZ ;  /* 0xffffffff06167890 */ /* 0x000fe4000fffe03f */
[----:B------:R-:W-:Y:S02]  /*31a50*/  ULOP3.LUT UR27, URZ, UR13, URZ, 0x33, !UPT ;  /* 0x0000000d3f1b7292 */ /* 0x000fe4000f8e333f */
        /* <DEDUP_REMOVED lines=18> */
.L_x_543:
[----:B------:R-:W-:Y:S01]  /*31b80*/  UISETP.NE.AND UP0, UPT, UR38, URZ, UPT ;  /* 0x0000003f2600728c */ /* 0x000fe2000bf05270 */
[----:B------:R-:W-:Y:S01]  /*31b90*/  MOV R0, 0x1 ;  /* 0x0000000100007802 */ /* 0x000fe20000000f00 */
[----:B------:R-:W-:Y:S01]  /*31ba0*/  USHF.R.U64 UR8, UR4, UR24, UR11 ;  /* 0x0000001804087299 */ /* 0x000fe2000800120b */
[----:B------:R-:W-:Y:S01]  /*31bb0*/  IMAD.U32 R10, RZ, RZ, UR5 ;  /* 0x00000005ff0a7e24 */ /* 0x000fe2000f8e00ff */
[----:B------:R-:W-:Y:S02]  /*31bc0*/  ULOP3.LUT UR4, UR19, UR27, URZ, 0xc0, !UPT ;  /* 0x0000001b13047292 */ /* 0x000fe4000f8ec03f */
[----:B------:R-:W-:Y:S02]  /*31bd0*/  ULOP3.LUT UR18, UR18, UR22, URZ, 0xc0, !UPT ;  /* 0x0000001612127292 */ /* 0x000fe4000f8ec03f */
[----:B------:R-:W-:-:S03]  /*31be0*/  UIMAD UR4, UR26, UR8, UR4 ;  /* 0x000000081a0472a4 */ /* 0x000fc6000f8e0204 */
[----:B------:R-:W-:Y:S02]  /*31bf0*/  @UP0 UIMAD UR23, UR28, UR21, UR7 ;  /* 0x000000151c1702a4 */ /* 0x000fe4000f8e0207 */
[----:B------:R-:W-:-:S03]  /*31c00*/  UIADD3 UR7, -UR8, URZ, URZ ;  /* 0x0000003f08077290 */ /* 0x000fc6000fffe13f */
[----:B------:R-:W-:Y:S01]  /*31c10*/  ULDC UR8, c[0x0][0x610] ;  /* 0x0001840000087ab9 */ /* 0x000fe20000000800 */
[----:B------:R-:W-:Y:S02]  /*31c20*/  UIMAD UR7, UR7, UR25, UR20 ;  /* 0x00000019070772a4 */ /* 0x000fe4000f8e0214 */
[----:B------:R-:W-:Y:S02]  /*31c30*/  UIMAD UR4, UR4, UR8, UR23 ;  /* 0x00000008040472a4 */ /* 0x000fe4000f8e0217 */
[----:B------:R-:W-:-:S04]  /*31c40*/  UIMAD UR7, UR7, UR6, UR18 ;  /* 0x00000006070772a4 */ /* 0x000fc8000f8e0212 */
[----:B------:R-:W-:Y:S02]  /*31c50*/  USEL UR6, UR7, UR4, !UP0 ;  /* 0x0000000407067287 */ /* 0x000fe4000c000000 */
[----:B------:R-:W-:-:S04]  /*31c60*/  USEL UR4, UR4, UR7, !UP0 ;  /* 0x0000000704047287 */ /* 0x000fc8000c000000 */
[----:B------:R-:W-:Y:S02]  /*31c70*/  MOV R2, UR6 ;  /* 0x0000000600027c02 */ /* 0x000fe40008000f00 */
[----:B------:R-:W-:-:S07]  /*31c80*/  IMAD.U32 R3, RZ, RZ, UR4 ;  /* 0x00000004ff037e24 */ /* 0x000fce000f8e00ff */
.L_x_541:
[----:B------:R-:W-:-:S08]  /*31c90*/  NOP ;  /* 0x0000000000007918 */ /* 0x000fd00000000000 */
[----:B0-----:R-:W0:-:S00]  /*31ca0*/  USETMAXREG.DEALLOC.CTAPOOL 0x18 ;  /* 0x00000018000079c8 */ /* 0x001e0000080e0500 */
[----:B------:R-:W-:-:S13]  /*31cb0*/  ISETP.NE.AND P0, PT, RZ, UR10, PT ;  /* 0x0000000aff007c0c */ /* 0x000fda000bf05270 */
[----:B------:R-:W-:Y:S05]  /*31cc0*/  @P0 EXIT ;  /* 0x000000000000094d */ /* 0x000fea0003800000 */
[----:B0-----:R-:W-:Y:S01]  /*31cd0*/  LOP3.LUT P0, RZ, R0, 0xff, RZ, 0xc0, !PT ;  /* 0x000000ff00ff7812 */ /* 0x001fe2000780c0ff */
[----:B------:R-:W-:Y:S01]  /*31ce0*/  IMAD.MOV.U32 R7, RZ, RZ, RZ ;  /* 0x000000ffff077224 */ /* 0x000fe200078e00ff */
[----:B------:R-:W-:-:S11]  /*31cf0*/  MOV R0, 0x1 ;  /* 0x0000000100007802 */ /* 0x000fd60000000f00 */
[----:B------:R-:W-:Y:S05]  /*31d00*/  @!P0 BRA `(.L_x_544) ;  /* 0x0000000c00d88947 */ /* 0x000fea0003800000 */
[----:B------:R-:W0:Y:S01]  /*31d10*/  LDC R0, c[0x0][0x28c] ;  /* 0x0000a300ff007b82 */ /* 0x000e220000000800 */
[----:B------:R-:W1:Y:S01]  /*31d20*/  S2R R4, SR_TID.X ;  /* 0x0000000000047919 */ /* 0x000e620000002100 */
[----:B------:R-:W-:Y:S01]  /*31d30*/  ULDC UR13, c[0x0][0x658] ;  /* 0x00019600000d7ab9 */ /* 0x000fe20000000800 */
[----:B------:R-:W-:Y:S01]  /*31d40*/  UMOV UR5, 0xffffffff ;  /* 0xffffffff00057882 */ /* 0x000fe20000000000 */
[----:B------:R-:W-:Y:S01]  /*31d50*/  ULDC UR4, c[0x0][0xc] ;  /* 0x0000030000047ab9 */ /* 0x000fe20000000800 */
[----:B------:R-:W-:Y:S01]  /*31d60*/  USHF.L.U32 UR29, UR5, UR13, URZ ;  /* 0x0000000d051d7299 */ /* 0x000fe2000800063f */
[----:B------:R-:W-:Y:S01]  /*31d70*/  BSSY B0, `(.L_x_544) ;  /* 0x00000ef000007945 */ /* 0x000fe20003800000 */
[----:B------:R-:W-:Y:S01]  /*31d80*/  UMOV UR6, 0x1 ;  /* 0x0000000100067882 */ /* 0x000fe20000000000 */
[----:B------:R-:W-:Y:S01]  /*31d90*/  ULDC UR5, c[0x0][0x10] ;  /* 0x0000040000057ab9 */ /* 0x000fe20000000800 */
[----:B------:R-:W-:Y:S01]  /*31da0*/  USHF.L.U32 UR13, UR6, UR13, URZ ;  /* 0x0000000d060d7299 */ /* 0x000fe2000800063f */
[----:B------:R-:W-:Y:S01]  /*31db0*/  IMAD.MOV.U32 R9, RZ, RZ, 0x1 ;  /* 0x00000001ff097424 */ /* 0x000fe200078e00ff */
[----:B------:R-:W-:Y:S01]  /*31dc0*/  UIMAD.WIDE.U32 UR4, UR4, UR5, URZ ;  /* 0x00000005040472a5 */ /* 0x000fe2000f8e003f */
[----:B------:R-:W-:Y:S01]  /*31dd0*/  IMAD.MOV.U32 R7, RZ, RZ, RZ ;  /* 0x000000ffff077224 */ /* 0x000fe200078e00ff */
[----:B------:R-:W-:Y:S01]  /*31de0*/  ULDC UR6, c[0x0][0x14] ;  /* 0x0000050000067ab9 */ /* 0x000fe20000000800 */
[----:B------:R-:W-:Y:S01]  /*31df0*/  ULDC UR21, c[0x0][0x600] ;  /* 0x0001800000157ab9 */ /* 0x000fe20000000800 */
[----:B------:R-:W-:-:S02]  /*31e00*/  UIMAD.WIDE.U32 UR22, UR4, UR6, URZ ;  /* 0x00000006041672a5 */ /* 0x000fc4000f8e003f */
[----:B------:R-:W-:Y:S02]  /*31e10*/  UIMAD UR39, UR5, UR6, URZ ;  /* 0x00000006052772a4 */ /* 0x000fe4000f8e023f */
[----:B------:R-:W-:Y:S02]  /*31e20*/  ULOP3.LUT UR45, UR37, 0x2, URZ, 0xfc, !UPT ;  /* 0x00000002252d7892 */ /* 0x000fe4000f8efc3f */
[----:B------:R-:W-:Y:S02]  /*31e30*/  UIADD3 UR21, UR21, -0x1, URZ ;  /* 0xffffffff15157890 */ /* 0x000fe4000fffe03f */
[----:B------:R-:W-:Y:S01]  /*31e40*/  ULOP3.LUT UR29, URZ, UR29, URZ, 0x33, !UPT ;  /* 0x0000001d3f1d7292 */ /* 0x000fe2000f8e333f */
[----:B0-----:R-:W-:Y:S01]  /*31e50*/  IADD3 R0, R0, 0x7f, RZ ;  /* 0x0000007f00007810 */ /* 0x001fe20007ffe0ff */
[----:B------:R-:W-:Y:S01]  /*31e60*/  UIADD3 UR39, UR23, UR39, URZ ;  /* 0x0000002717277290 */ /* 0x000fe2000fffe03f */
[----:B------:R-:W-:Y:S02]  /*31e70*/  ULDC.64 UR14, c[0x0][0x198] ;  /* 0x00006600000e7ab9 */ /* 0x000fe40000000a00 */
[----:B------:R-:W-:-:S04]  /*31e80*/  SHF.R.S32.HI R5, RZ, 0x1f, R0 ;  /* 0x0000001fff057819 */ /* 0x000fc80000011400 */
[----:B------:R-:W-:Y:S02]  /*31e90*/  LEA.HI R5, R5, R0, RZ, 0x7 ;  /* 0x0000000005057211 */ /* 0x000fe400078f38ff */
[C---:B-1----:R-:W-:Y:S02]  /*31ea0*/  LOP3.LUT P2, RZ, R4.reuse, 0x7f, RZ, 0xc0, !PT ;  /* 0x0000007f04ff7812 */ /* 0x042fe4000784c0ff */
[----:B------:R-:W-:Y:S02]  /*31eb0*/  LOP3.LUT P0, RZ, R4, 0x1f, RZ, 0xc0, !PT ;  /* 0x0000001f04ff7812 */ /* 0x000fe4000780c0ff */
[----:B------:R-:W-:Y:S02]  /*31ec0*/  SHF.R.S32.HI R6, RZ, 0x7, R5 ;  /* 0x00000007ff067819 */ /* 0x000fe40000011405 */
[----:B------:R-:W-:Y:S02]  /*31ed0*/  PLOP3.LUT P0, PT, P0, P2, PT, 0x8a, 0x0 ;  /* 0x000000000000781c */ /* 0x000fe40000705172 */
[----:B------:R-:W-:-:S02]  /*31ee0*/  MOV R0, 0x1 ;  /* 0x0000000100007802 */ /* 0x000fc40000000f00 */
[----:B------:R-:W-:-:S09]  /*31ef0*/  IADD3 R16, R6, 0x1, RZ ;  /* 0x0000000106107810 */ /* 0x000fd20007ffe0ff */
.L_x_556:
[----:B------:R-:W-:-:S03]  /*31f00*/  UMOV UR4, 0xffffffff ;  /* 0xffffffff00047882 */ /* 0x000fc60000000000 */
[----:B------:R-:W-:Y:S05]  /*31f10*/  BRA.DIV UR4, `(.L_x_545) ;  /* 0x0000001204687947 */ /* 0x000fea000b800000 */
[----:B------:R-:W-:-:S13]  /*31f20*/  ELECT P6, URZ, PT ;  /* 0x00000000003f782f */ /* 0x000fda00038c0000 */
.L_x_568:
[----:B------:R-:W0:Y:S01]  /*31f30*/  LDC R4, c[0x0][0x28c] ;  /* 0x0000a300ff047b82 */ /* 0x000e220000000800 */
[----:B------:R-:W-:Y:S01]  /*31f40*/  BSSY B1, `(.L_x_546) ;  /* 0x0000058000017945 */ /* 0x000fe20003800000 */
[----:B0-----:R-:W-:-:S13]  /*31f50*/  ISETP.LT.OR P6, PT, R4, 0x1, !P6 ;  /* 0x000000010400780c */ /* 0x001fda00077c1670 */
[----:B------:R-:W-:Y:S05]  /*31f60*/  @P6 BRA `(.L_x_547) ;  /* 0x0000000400546947 */ /* 0x000fea0003800000 */
[----:B------:R-:W-:Y:S01]  /*31f70*/  SHF.L.U32 R5, R2, 0x8, RZ ;  /* 0x0000000802057819 */ /* 0x000fe200000006ff */
[----:B------:R-:W-:Y:S01]  /*31f80*/  IMAD.SHL.U32 R3, R3, 0x100, RZ ;  /* 0x0000010003037824 */ /* 0x000fe200078e00ff */
[----:B------:R-:W-:Y:S01]  /*31f90*/  MOV R4, R16 ;  /* 0x0000001000047202 */ /* 0x000fe20000000f00 */
[----:B------:R-:W-:Y:S01]  /*31fa0*/  IMAD.MOV.U32 R13, RZ, RZ, RZ ;  /* 0x000000ffff0d7224 */ /* 0x000fe200078e00ff */
[----:B------:R-:W-:Y:S01]  /*31fb0*/  MOV R8, R7 ;  /* 0x0000000700087202 */ /* 0x000fe20000000f00 */
[----:B------:R-:W-:-:S07]  /*31fc0*/  IMAD.MOV.U32 R2, RZ, RZ, R0 ;  /* 0x000000ffff027224 */ /* 0x000fce00078e0000 */
.L_x_551:
[----:B------:R-:W0:Y:S01]  /*31fd0*/  S2R R12, SR_CgaCtaId ;  /* 0x00000000000c7919 */ /* 0x000e220000008800 */
[----:B------:R-:W-:-:S04]  /*31fe0*/  MOV R11, 0x400 ;  /* 0x00000400000b7802 */ /* 0x000fc80000000f00 */
[----:B0-----:R-:W-:Y:S02]  /*31ff0*/  LEA R15, R12, R11, 0x18 ;  /* 0x0000000b0c0f7211 */ /* 0x001fe400078ec0ff */
[----:B------:R-:W-:Y:S01]  /*32000*/  SHF.L.U32 R11, R2, 0x1f, RZ ;  /* 0x0000001f020b7819 */ /* 0x000fe200000006ff */
[----:B------:R-:W0:Y:S02]  /*32010*/  @!P2 LDC R12, c[0x0][0x500] ;  /* 0x00014000ff0cab82 */ /* 0x000e240000000800 */
[----:B------:R-:W-:-:S04]  /*32020*/  IMAD R14, R8, 0x8, R15 ;  /* 0x00000008080e7824 */ /* 0x000fc800078e020f */
[----:B------:R-:W1:Y:S02]  /*32030*/  SYNCS.PHASECHK.TRANS64.TRYWAIT P1, [R14+URZ+0x28], R11 ;  /* 0x0000280b0e0075a7 */ /* 0x000e64000802017f */
[----:B-1----:R-:W-:Y:S05]  /*32040*/  @!P1 BRA `(.L_x_548) ;  /* 0x00000010003c9947 */ /* 0x002fea0003800000 */
.L_x_569:
[----:B------:R-:W-:Y:S01]  /*32050*/  UPRMT UR4, UR45, 0x9910, URZ ;  /* 0x000099102d047896 */ /* 0x000fe2000800003f */
[----:B0-----:R0:W-:Y:S03]  /*32060*/  @!P2 SYNCS.ARRIVE.TRANS64 RZ, [R14+URZ], R12 ;  /* 0x0000000c0effa9a7 */ /* 0x0011e6000800003f */
[----:B------:R-:W-:-:S06]  /*32070*/  UISETP.NE.AND UP0, UPT, UR4, 0x2, UPT ;  /* 0x000000020400788c */ /* 0x000fcc000bf05270 */
[----:B------:R-:W-:-:S13]  /*32080*/  PLOP3.LUT P1, PT, PT, PT, UP0, 0x80, 0x0 ;  /* 0x000000000000781c */ /* 0x000fda0003f2f008 */
[----:B0-----:R-:W-:Y:S05]  /*32090*/  @P1 BRA `(.L_x_549) ;  /* 0x0000000000041947 */ /* 0x001fea0003800000 */
[----:B------:R-:W-:Y:S01]  /*320a0*/  BPT.TRAP 0x1 ;  /* 0x000000040000795c */ /* 0x000fe20000300000 */
.L_x_549:
[----:B------:R-:W-:Y:S05]  /*320b0*/  @P0 BRA `(.L_x_550) ;  /* 0x0000000000040947 */ /* 0x000fea0003800000 */
[----:B------:R-:W-:Y:S01]  /*320c0*/  BPT.TRAP 0x1 ;  /* 0x000000040000795c */ /* 0x000fe20000300000 */
.L_x_550:
[----:B------:R-:W-:Y:S01]  /*320d0*/  LEA R15, R8, R15, 0x11 ;  /* 0x0000000f080f7211 */ /* 0x000fe200078e88ff */
[----:B------:R-:W-:Y:S01]  /*320e0*/  UIADD3 UR30, UP0, UR14, 0xf0, URZ ;  /* 0x000000f00e1e7890 */ /* 0x000fe2000ff1e03f */
[----:B------:R-:W-:Y:S01]  /*320f0*/  R2UR UR10, R13 ;  /* 0x000000000d0a72ca */ /* 0x000fe200000e0000 */
[----:B------:R-:W-:Y:S01]  /*32100*/  UIADD3 UR4, UP1, UR14, 0x1f0, URZ ;  /* 0x000001f00e047890 */ /* 0x000fe2000ff3e03f */
[----:B------:R-:W-:Y:S01]  /*32110*/  R2UR UR18, R15 ;  /* 0x000000000f1272ca */ /* 0x000fe200000e0000 */
[----:B------:R-:W-:Y:S01]  /*32120*/  UIADD3.X UR31, URZ, UR15, URZ, UP0, !UPT ;  /* 0x0000000f3f1f7290 */ /* 0x000fe200087fe43f */
[----:B------:R-:W-:Y:S01]  /*32130*/  R2UR UR9, R14 ;  /* 0x000000000e0972ca */ /* 0x000fe200000e0000 */
[----:B------:R-:W-:Y:S01]  /*32140*/  UMOV UR6, 0x0 ;  /* 0x0000000000067882 */ /* 0x000fe20000000000 */
[----:B------:R-:W-:Y:S01]  /*32150*/  R2UR UR11, R3 ;  /* 0x00000000030b72ca */ /* 0x000fe200000e0000 */
[----:B------:R-:W-:Y:S01]  /*32160*/  UMOV UR7, 0x10000000 ;  /* 0x1000000000077882 */ /* 0x000fe20000000000 */
[----:B------:R-:W-:Y:S01]  /*32170*/  R2UR UR12, R10 ;  /* 0x000000000a0c72ca */ /* 0x000fe200000e0000 */
[----:B------:R-:W-:Y:S01]  /*32180*/  UIADD3.X UR5, URZ, UR15, URZ, UP1, !UPT ;  /* 0x0000000f3f057290 */ /* 0x000fe20008ffe43f */
[----:B------:R-:W-:Y:S01]  /*32190*/  R2UR UR35, R5 ;  /* 0x00000000052372ca */ /* 0x000fe200000e0000 */
[----:B------:R-:W-:Y:S01]  /*321a0*/  VIADD R8, R8, 0x1 ;  /* 0x0000000108087836 */ /* 0x000fe20000000000 */
[----:B------:R-:W-:Y:S01]  /*321b0*/  IADD3 R4, R4, -0x1, RZ ;  /* 0xffffffff04047810 */ /* 0x000fe20007ffe0ff */
[----:B------:R-:W-:Y:S01]  /*321c0*/  UIADD3 UR58, UR10, 0x20, URZ ;  /* 0x000000200a3a7890 */ /* 0x000fe2000fffe03f */
[----:B------:R-:W-:Y:S01]  /*321d0*/  VIADD R13, R13, 0x80 ;  /* 0x000000800d0d7836 */ /* 0x000fe20000000000 */
[----:B------:R-:W-:Y:S01]  /*321e0*/  UIADD3 UR8, UR18, 0x100, URZ ;  /* 0x0000010012087890 */ /* 0x000fe2000fffe03f */
[----:B------:R-:W-:Y:S01]  /*321f0*/  ISETP.GT.AND P3, PT, R4, 0x1, PT ;  /* 0x000000010400780c */ /* 0x000fe20003f64270 */
[----:B------:R-:W-:Y:S01]  /*32200*/  UIADD3 UR56, UR18, 0x8100, URZ ;  /* 0x0000810012387890 */ /* 0x000fe2000fffe03f */
[----:B------:R-:W-:Y:S01]  /*32210*/  ISETP.NE.AND P1, PT, R8, 0x5, PT ;  /* 0x000000050800780c */ /* 0x000fe20003f25270 */
[----:B------:R-:W-:-:S02]  /*32220*/  UIADD3 UR50, UR10, 0x40, URZ ;  /* 0x000000400a327890 */ /* 0x000fc4000fffe03f */
[----:B------:R-:W-:Y:S01]  /*32230*/  UIADD3 UR48, UR18, 0x10100, URZ ;  /* 0x0001010012307890 */ /* 0x000fe2000fffe03f */
[----:B-1----:R-:W-:Y:S01]  /*32240*/  SEL R11, RZ, 0x1, P1 ;  /* 0x00000001ff0b7807 */ /* 0x002fe20000800000 */
[----:B------:R-:W-:Y:S02]  /*32250*/  UIADD3 UR42, UR10, 0x60, URZ ;  /* 0x000000600a2a7890 */ /* 0x000fe4000fffe03f */
[----:B------:R0:W-:Y:S01]  /*32260*/  UTMALDG.3D [UR8], [UR30], desc[UR6] ;  /* 0x000006081e0075b4 */ /* 0x0001e20008011000 */
[----:B------:R-:W-:Y:S01]  /*32270*/  UIADD3 UR40, UR18, 0x18100, URZ ;  /* 0x0001810012287890 */ /* 0x000fe2000fffe03f */
[----:B------:R-:W-:Y:S01]  /*32280*/  LOP3.LUT R2, R2, R11, RZ, 0x3c, !PT ;  /* 0x0000000b02027212 */ /* 0x000fe200078e3cff */
[----:B------:R-:W-:Y:S01]  /*32290*/  UIADD3 UR32, UR18, 0xa0100, URZ ;  /* 0x000a010012207890 */ /* 0x000fe2000fffe03f */
[----:B------:R-:W-:Y:S01]  /*322a0*/  SEL R8, R8, RZ, P1 ;  /* 0x000000ff08087207 */ /* 0x000fe20000800000 */
[----:B------:R-:W-:Y:S02]  /*322b0*/  UIADD3 UR24, UR18, 0xa8100, URZ ;  /* 0x000a810012187890 */ /* 0x000fe4000fffe03f */
[----:B------:R-:W-:Y:S01]  /*322c0*/  UIADD3 UR16, UR18, 0xb0100, URZ ;  /* 0x000b010012107890 */ /* 0x000fe2000fffe03f */
[----:B------:R-:W-:Y:S01]  /*322d0*/  UMOV UR57, UR9 ;  /* 0x0000000900397c82 */ /* 0x000fe20008000000 */
        /* <DEDUP_REMOVED lines=8> */
[----:B------:R1:W-:Y:S01]  /*32360*/  UTMALDG.3D [UR56], [UR30], desc[UR6] ;  /* 0x000006381e0075b4 */ /* 0x0003e20008011000 */
[----:B------:R-:W-:Y:S01]  /*32370*/  UMOV UR33, UR9 ;  /* 0x0000000900217c82 */ /* 0x000fe20008000000 */
[----:B------:R-:W-:Y:S01]  /*32380*/  UMOV UR34, UR10 ;  /* 0x0000000a00227c82 */ /* 0x000fe20008000000 */
[----:B------:R-:W-:Y:S01]  /*32390*/  UMOV UR36, UR12 ;  /* 0x0000000c00247c82 */ /* 0x000fe20008000000 */
[----:B------:R-:W-:Y:S01]  /*323a0*/  UMOV UR25, UR9 ;  /* 0x0000000900197c82 */ /* 0x000fe20008000000 */
[----:B------:R-:W-:Y:S01]  /*323b0*/  UMOV UR27, UR35 ;  /* 0x00000023001b7c82 */ /* 0x000fe20008000000 */
[----:B0-----:R-:W-:Y:S01]  /*323c0*/  UIADD3 UR8, UR18, 0xb8100, URZ ;  /* 0x000b810012087890 */ /* 0x001fe2000fffe03f */
[----:B------:R1:W-:Y:S01]  /*323d0*/  UTMALDG.3D [UR48], [UR30], desc[UR6] ;  /* 0x000006301e0075b4 */ /* 0x0003e20008011000 */
        /* <DEDUP_REMOVED lines=9> */
[----:B------:R1:W-:Y:S01]  /*32470*/  UTMALDG.3D [UR32], [UR4], desc[UR6] ;  /* 0x00000620040075b4 */ /* 0x0003e20008011000 */
[----:B------:R1:W-:Y:S01]  /*32480*/  UTMALDG.3D [UR24], [UR4], desc[UR6] ;  /* 0x00000618040075b4 */ /* 0x0003e20008011000 */
[----:B------:R1:W-:Y:S01]  /*32490*/  UTMALDG.3D [UR16], [UR4], desc[UR6] ;  /* 0x00000610040075b4 */ /* 0x0003e20008011000 */
[----:B------:R1:W-:Y:S02]  /*324a0*/  UTMALDG.3D [UR8], [UR4], desc[UR6] ;  /* 0x00000608040075b4 */ /* 0x0003e40008011000 */
[----:B-1----:R-:W-:Y:S05]  /*324b0*/  @P3 BRA `(.L_x_551) ;  /* 0xfffffff800c43947 */ /* 0x002fea000383ffff */
.L_x_547:
[----:B------:R-:W-:Y:S05]  /*324c0*/  BSYNC B1 ;  /* 0x0000000000017941 */ /* 0x000fea0003800000 */
.L_x_546:
[----:B------:R-:W2:Y:S01]  /*324d0*/  LDL.LU R14, [R1+0x200] ;  /* 0x00020000010e7983 */ /* 0x000ea20000300800 */
[----:B------:R-:W-:Y:S01]  /*324e0*/  LOP3.LUT P1, RZ, R9, 0xff, RZ, 0xc0, !PT ;  /* 0x000000ff09ff7812 */ /* 0x000fe2000782c0ff */
[----:B------:R-:W-:Y:S01]  /*324f0*/  ULDC.64 UR4, c[0x0][0x650] ;  /* 0x0001940000047ab9 */ /* 0x000fe20000000a00 */
[C---:B------:R-:W-:Y:S01]  /*32500*/  IADD3 R4, R6.reuse, R7, RZ ;  /* 0x0000000706047210 */ /* 0x040fe20007ffe0ff */
[----:B------:R-:W-:Y:S01]  /*32510*/  BSSY B1, `(.L_x_552) ;  /* 0x0000072000017945 */ /* 0x000fe20003800000 */
[----:B------:R-:W-:Y:S01]  /*32520*/  ISETP.GE.U32.AND P3, PT, R6, 0x5, PT ;  /* 0x000000050600780c */ /* 0x000fe20003f66070 */
[----:B------:R-:W-:Y:S01]  /*32530*/  IMAD.MOV.U32 R10, RZ, RZ, -0x1 ;  /* 0xffffffffff0a7424 */ /* 0x000fe200078e00ff */
[----:B------:R-:W-:-:S07]  /*32540*/  PRMT R9, RZ, 0x7610, R9 ;  /* 0x00007610ff097816 */ /* 0x000fce0000000009 */
[----:B------:R-:W0:Y:S01]  /*32550*/  @P1 S2R R3, SR_CgaCtaId ;  /* 0x0000000000031919 */ /* 0x000e220000008800 */
[----:B------:R-:W-:-:S04]  /*32560*/  @P1 MOV R2, 0x400 ;  /* 0x0000040000021802 */ /* 0x000fc80000000f00 */
[----:B0-----:R-:W-:-:S04]  /*32570*/  @P1 LEA R2, R3, R2, 0x18 ;  /* 0x0000000203021211 */ /* 0x001fc800078ec0ff */
[----:B------:R0:W-:Y:S01]  /*32580*/  @P1 SYNCS.ARRIVE.TRANS64.A1T0 RZ, [R2+URZ+0x68], RZ ;  /* 0x000068ff02ff19a7 */ /* 0x0001e2000810003f */
[----:B------:R-:W-:-:S04]  /*32590*/  ISETP.GT.U32.AND P1, PT, R4, 0x4, PT ;  /* 0x000000040400780c */ /* 0x000fc80003f24070 */
[----:B------:R-:W-:Y:S01]  /*325a0*/  ISETP.LT.U32.AND P1, PT, R6, 0x5, P1 ;  /* 0x000000050600780c */ /* 0x000fe20000f21070 */
[----:B0-----:R-:W-:Y:S01]  /*325b0*/  IMAD.WIDE.U32 R2, R4, -0x33333333, RZ ;  /* 0xcccccccd04027825 */ /* 0x001fe200078e00ff */
[----:B------:R-:W-:-:S04]  /*325c0*/  MOV R2, 0xffffffff ;  /* 0xffffffff00027802 */ /* 0x000fc80000000f00 */
[----:B------:R-:W-:Y:S02]  /*325d0*/  SHF.R.U32.HI R5, RZ, 0x2, R3 ;  /* 0x00000002ff057819 */ /* 0x000fe40000011603 */
[----:B------:R-:W-:-:S03]  /*325e0*/  SEL R3, RZ, 0x1, !P1 ;  /* 0x00000001ff037807 */ /* 0x000fc60004800000 */
[--C-:B------:R-:W-:Y:S01]  /*325f0*/  IMAD R7, R5, -0x5, R4.reuse ;  /* 0xfffffffb05077824 */ /* 0x100fe200078e0204 */
[----:B------:R-:W-:Y:S01]  /*32600*/  LOP3.LUT R0, R0, R3, RZ, 0x3c, !PT ;  /* 0x0000000300007212 */ /* 0x000fe200078e3cff */
[----:B------:R-:W-:Y:S01]  /*32610*/  IMAD.MOV.U32 R3, RZ, RZ, -0x1 ;  /* 0xffffffffff037424 */ /* 0x000fe200078e00ff */
[----:B------:R-:W-:Y:S02]  /*32620*/  PRMT R4, RZ, 0x7610, R4 ;  /* 0x00007610ff047816 */ /* 0x000fe40000000004 */
[----:B------:R-:W-:Y:S02]  /*32630*/  @P3 LOP3.LUT R0, R0, 0x1, R5, 0x78, !PT ;  /* 0x0000000100003812 */ /* 0x000fe400078e7805 */
[----:B--2---:R-:W-:-:S04]  /*32640*/  IADD3 R14, P1, R14, UR22, RZ ;  /* 0x000000160e0e7c10 */ /* 0x004fc8000ff3e0ff */
[----:B------:R-:W-:Y:S01]  /*32650*/  IADD3.X R17, R17, UR39, RZ, P1, !PT ;  /* 0x0000002711117c10 */ /* 0x000fe20008ffe4ff */
[----:B------:R0:W-:Y:S01]  /*32660*/  STL [R1+0x200], R14 ;  /* 0x0002000e01007387 */ /* 0x0001e20000100800 */
[----:B------:R-:W-:-:S04]  /*32670*/  ISETP.GE.U32.AND P1, PT, R14, UR4, PT ;  /* 0x000000040e007c0c */ /* 0x000fc8000bf26070 */
[----:B------:R-:W-:-:S13]  /*32680*/  ISETP.GE.U32.AND.EX P1, PT, R17, UR5, PT, P1 ;  /* 0x0000000511007c0c */ /* 0x000fda000bf26110 */
[----:B0-----:R-:W-:Y:S05]  /*32690*/  @P1 BRA `(.L_x_553) ;  /* 0x0000000400641947 */ /* 0x001fea0003800000 */
[----:B------:R-:W0:Y:S01]  /*326a0*/  S2R R8, SR_CTAID.X ;  /* 0x0000000000087919 */ /* 0x000e220000002500 */
[----:B------:R-:W-:Y:S01]  /*326b0*/  ULDC UR4, c[0x0][0x150] ;  /* 0x0000540000047ab9 */ /* 0x000fe20000000800 */
[----:B------:R-:W1:Y:S01]  /*326c0*/  LDC R3, c[0x0][0x144] ;  /* 0x00005100ff037b82 */ /* 0x000e620000000800 */
[----:B------:R-:W-:Y:S01]  /*326d0*/  UISETP.NE.AND UP0, UPT, UR38, URZ, UPT ;  /* 0x0000003f2600728c */ /* 0x000fe2000bf05270 */
[----:B------:R-:W2:Y:S01]  /*326e0*/  S2R R5, SR_CTAID.Y ;  /* 0x0000000000057919 */ /* 0x000ea20000002600 */
[----:B------:R-:W-:-:S04]  /*326f0*/  ULDC UR7, c[0x0][0x630] ;  /* 0x00018c0000077ab9 */ /* 0x000fc80000000800 */
[----:B------:R-:W-:Y:S01]  /*32700*/  PLOP3.LUT P1, PT, PT, PT, UP0, 0x80, 0x0 ;  /* 0x000000000000781c */ /* 0x000fe20003f2f008 */
[----:B------:R-:W3:Y:S01]  /*32710*/  LDC R12, c[0x0][0x148] ;  /* 0x00005200ff0c7b82 */ /* 0x000ee20000000800 */
[----:B0-----:R-:W-:Y:S02]  /*32720*/  I2FP.F32.U32 R2, R8 ;  /* 0x0000000800027245 */ /* 0x001fe40000201000 */
[----:B--2---:R-:W-:-:S03]  /*32730*/  I2FP.F32.U32 R4, R5 ;  /* 0x0000000500047245 */ /* 0x004fc60000201000 */
[----:B------:R-:W-:Y:S01]  /*32740*/  FMUL R2, R2, UR4 ;  /* 0x0000000402027c20 */ /* 0x000fe20008400000 */
[----:B------:R-:W-:Y:S02]  /*32750*/  ULDC UR4, c[0x0][0x154] ;  /* 0x0000550000047ab9 */ /* 0x000fe40000000800 */
[----:B------:R-:W-:Y:S01]  /*32760*/  FMUL R10, R4, UR4 ;  /* 0x00000004040a7c20 */ /* 0x000fe20008400000 */
[----:B------:R-:W-:Y:S02]  /*32770*/  ULDC.64 UR4, c[0x0][0x628] ;  /* 0x00018a0000047ab9 */ /* 0x000fe40000000a00 */
[----:B------:R-:W0:Y:S08]  /*32780*/  F2I.U32.TRUNC.NTZ R2, R2 ;  /* 0x0000000200027305 */ /* 0x000e30000020f000 */
[----:B------:R-:W2:Y:S01]  /*32790*/  F2I.U32.TRUNC.NTZ R10, R10 ;  /* 0x0000000a000a7305 */ /* 0x000ea2000020f000 */
[----:B0-----:R-:W-:-:S02]  /*327a0*/  IADD3 R4, -R2, RZ, RZ ;  /* 0x000000ff02047210 */ /* 0x001fc40007ffe1ff */
[----:B------:R-:W-:-:S03]  /*327b0*/  MOV R2, R14 ;  /* 0x0000000e00027202 */ /* 0x000fc60000000f00 */
[----:B-1----:R-:W-:Y:S02]  /*327c0*/  IMAD R8, R3, R4, R8 ;  /* 0x0000000403087224 */ /* 0x002fe400078e0208 */
[----:B--2---:R-:W-:-:S04]  /*327d0*/  IMAD.MOV R3, RZ, RZ, -R10 ;  /* 0x000000ffff037224 */ /* 0x004fc800078e0a0a */
[----:B---3--:R-:W-:Y:S01]  /*327e0*/  @P1 IMAD R8, R12, R3, R5 ;  /* 0x000000030c081224 */ /* 0x008fe200078e0205 */
[----:B------:R-:W-:Y:S01]  /*327f0*/  ISETP.NE.U32.AND P1, PT, RZ, UR4, PT ;  /* 0x00000004ff007c0c */ /* 0x000fe2000bf25070 */
[----:B------:R-:W-:-:S03]  /*32800*/  IMAD.MOV.U32 R3, RZ, RZ, R17 ;  /* 0x000000ffff037224 */ /* 0x000fc600078e0011 */
[----:B------:R-:W-:-:S13]  /*32810*/  ISETP.NE.AND.EX P1, PT, RZ, UR5, PT, P1 ;  /* 0x00000005ff007c0c */ /* 0x000fda000bf25310 */
[----:B------:R-:W-:Y:S05]  /*32820*/  @!P1 BRA `(.L_x_554) ;  /* 0x0000000000289947 */ /* 0x000fea0003800000 */
[----:B------:R-:W-:Y:S02]  /*32830*/  ULDC UR6, c[0x0][0x634] ;  /* 0x00018d0000067ab9 */ /* 0x000fe40000000800 */
[----:B------:R-:W-:-:S04]  /*32840*/  IADD3 R3, P1, R14, UR6, RZ ;  /* 0x000000060e037c10 */ /* 0x000fc8000ff3e0ff */
[----:B------:R-:W-:-:S05]  /*32850*/  IADD3.X R11, RZ, R17, RZ, P1, !PT ;  /* 0x00000011ff0b7210 */ /* 0x000fca0000ffe4ff */
[----:B------:R-:W-:-:S04]  /*32860*/  IMAD.WIDE.U32 R4, R11, UR4, RZ ;  /* 0x000000040b047c25 */ /* 0x000fc8000f8e00ff */
[----:B------:R-:W-:-:S04]  /*32870*/  IMAD.WIDE.U32 R4, P1, R3, UR5, R4 ;  /* 0x0000000503047c25 */ /* 0x000fc8000f820004 */
[----:B------:R-:W-:Y:S01]  /*32880*/  IMAD.WIDE.U32 R2, R3, UR4, RZ ;  /* 0x0000000403027c25 */ /* 0x000fe2000f8e00ff */
[----:B------:R-:W-:-:S04]  /*32890*/  MOV R2, R5 ;  /* 0x0000000500027202 */ /* 0x000fc80000000f00 */
[----:B------:R-:W-:Y:S01]  /*328a0*/  IADD3 RZ, P3, R3, R4, RZ ;  /* 0x0000000403ff7210 */ /* 0x000fe20007f7e0ff */
[----:B------:R-:W-:-:S04]  /*328b0*/  IMAD.X R3, RZ, RZ, RZ, P1 ;  /* 0x000000ffff037224 */ /* 0x000fc800008e06ff */
[----:B------:R-:W-:-:S08]  /*328c0*/  IMAD.WIDE.U32.X R2, R11, UR5, R2, P3 ;  /* 0x000000050b027c25 */ /* 0x000fd000098e0402 */
.L_x_554:
[--C-:B------:R-:W-:Y:S01]  /*328d0*/  SHF.R.U64 R10, R2, UR7, R3.reuse ;  /* 0x00000007020a7c19 */ /* 0x100fe20008001203 */
[----:B------:R-:W-:Y:S01]  /*328e0*/  ULDC.64 UR4, c[0x0][0x620] ;  /* 0x0001880000047ab9 */ /* 0x000fe20000000a00 */
[----:B------:R-:W-:Y:S01]  /*328f0*/  SHF.R.U32.HI R2, RZ, UR7, R3 ;  /* 0x00000007ff027c19 */ /* 0x000fe20008011603 */
[----:B------:R-:W-:Y:S01]  /*32900*/  IMAD.MOV.U32 R3, RZ, RZ, R17 ;  /* 0x000000ffff037224 */ /* 0x000fe200078e0011 */
[----:B------:R-:W-:Y:S01]  /*32910*/  IADD3 R11, P1, RZ, -R10, RZ ;  /* 0x8000000aff0b7210 */ /* 0x000fe20007f3e0ff */
[----:B------:R-:W-:-:S04]  /*32920*/  ULDC.64 UR6, c[0x0][0x640] ;  /* 0x0001900000067ab9 */ /* 0x000fc80000000a00 */
[----:B------:R-:W-:Y:S01]  /*32930*/  IMAD.X R2, RZ, RZ, ~R2, P1 ;  /* 0x000000ffff027224 */ /* 0x000fe200008e0e02 */
[----:B------:R-:W-:-:S03]  /*32940*/  ISETP.NE.U32.AND P1, PT, RZ, UR6, PT ;  /* 0x00000006ff007c0c */ /* 0x000fc6000bf25070 */
[----:B------:R-:W-:Y:S01]  /*32950*/  IMAD R2, R2, UR4, RZ ;  /* 0x0000000402027c24 */ /* 0x000fe2000f8e02ff */
[----:B------:R-:W-:-:S03]  /*32960*/  ISETP.NE.AND.EX P1, PT, RZ, UR7, PT, P1 ;  /* 0x00000007ff007c0c */ /* 0x000fc6000bf25310 */
[----:B------:R-:W-:Y:S01]  /*32970*/  IMAD R5, R11, UR5, R2 ;  /* 0x000000050b057c24 */ /* 0x000fe2000f8e0202 */
[----:B------:R-:W-:-:S05]  /*32980*/  MOV R2, R14 ;  /* 0x0000000e00027202 */ /* 0x000fca0000000f00 */
[----:B------:R-:W-:Y:S01]  /*32990*/  IMAD.WIDE.U32 R2, R11, UR4, R2 ;  /* 0x000000040b027c25 */ /* 0x000fe2000f8e0002 */
[----:B------:R-:W-:-:S04]  /*329a0*/  ULDC UR4, c[0x0][0x618] ;  /* 0x0001860000047ab9 */ /* 0x000fc80000000800 */
[----:B------:R-:W-:-:S04]  /*329b0*/  IADD3 R3, R3, R5, RZ ;  /* 0x0000000503037210 */ /* 0x000fc80007ffe0ff */
[--C-:B------:R-:W-:Y:S02]  /*329c0*/  SHF.R.U64 R11, R2, UR4, R3.reuse ;  /* 0x00000004020b7c19 */ /* 0x100fe40008001203 */
[----:B------:R-:W-:Y:S01]  /*329d0*/  SHF.R.U32.HI R2, RZ, UR4, R3 ;  /* 0x00000004ff027c19 */ /* 0x000fe20008011603 */
[----:B------:R-:W-:-:S03]  /*329e0*/  ULDC UR4, c[0x0][0x608] ;  /* 0x0001820000047ab9 */ /* 0x000fc60000000800 */
[--C-:B------:R-:W-:Y:S02]  /*329f0*/  SHF.R.U64 R12, R11, UR4, R2.reuse ;  /* 0x000000040b0c7c19 */ /* 0x100fe40008001202 */
[----:B------:R-:W-:Y:S01]  /*32a00*/  SHF.R.U32.HI R3, RZ, UR4, R2 ;  /* 0x00000004ff037c19 */ /* 0x000fe20008011602 */
[----:B------:R-:W-:-:S03]  /*32a10*/  ULDC UR4, c[0x0][0x658] ;  /* 0x0001960000047ab9 */ /* 0x000fc60000000800 */
[--C-:B------:R-:W-:Y:S02]  /*32a20*/  SHF.R.U64 R13, R12, UR4, R3.reuse ;  /* 0x000000040c0d7c19 */ /* 0x100fe40008001203 */
[----:B------:R-:W-:-:S03]  /*32a30*/  SHF.R.U32.HI R15, RZ, UR4, R3 ;  /* 0x00000004ff0f7c19 */ /* 0x000fc60008011603 */
[----:B------:R-:W-:Y:S01]  /*32a40*/  IMAD.MOV.U32 R2, RZ, RZ, R13 ;  /* 0x000000ffff027224 */ /* 0x000fe200078e000d */
[----:B------:R-:W-:Y:S01]  /*32a50*/  MOV R3, R15 ;  /* 0x0000000f00037202 */ /* 0x000fe20000000f00 */
[----:B------:R-:W-:Y:S06]  /*32a60*/  @!P1 BRA `(.L_x_555) ;  /* 0x0000000000289947 */ /* 0x000fec0003800000 */
[----:B------:R-:W-:Y:S02]  /*32a70*/  ULDC UR4, c[0x0][0x64c] ;  /* 0x0001930000047ab9 */ /* 0x000fe40000000800 */
[----:B------:R-:W-:-:S05]  /*32a80*/  IADD3 R3, P1, R13, UR4, RZ ;  /* 0x000000040d037c10 */ /* 0x000fca000ff3e0ff */
[----:B------:R-:W-:-:S04]  /*32a90*/  IMAD.X R15, RZ, RZ, R15, P1 ;  /* 0x000000ffff0f7224 */ /* 0x000fc800008e060f */
[----:B------:R-:W-:-:S04]  /*32aa0*/  IMAD.WIDE.U32 R4, R15, UR6, RZ ;  /* 0x000000060f047c25 */ /* 0x000fc8000f8e00ff */
[----:B------:R-:W-:-:S04]  /*32ab0*/  IMAD.WIDE.U32 R4, P1, R3, UR7, R4 ;  /* 0x0000000703047c25 */ /* 0x000fc8000f820004 */
[----:B------:R-:W-:-:S04]  /*32ac0*/  IMAD.WIDE.U32 R2, R3, UR6, RZ ;  /* 0x0000000603027c25 */ /* 0x000fc8000f8e00ff */
[----:B------:R-:W-:Y:S01]  /*32ad0*/  IMAD.MOV.U32 R2, RZ, RZ, R5 ;  /* 0x000000ffff027224 */ /* 0x000fe200078e0005 */
[----:B------:R-:W-:Y:S02]  /*32ae0*/  IADD3 RZ, P3, R3, R4, RZ ;  /* 0x0000000403ff7210 */ /* 0x000fe40007f7e0ff */
[----:B------:R-:W-:-:S03]  /*32af0*/  IADD3.X R3, RZ, RZ, RZ, P1, !PT ;  /* 0x000000ffff037210 */ /* 0x000fc60000ffe4ff */
[----:B------:R-:W-:-:S08]  /*32b00*/  IMAD.WIDE.U32.X R2, R15, UR7, R2, P3 ;  /* 0x000000070f027c25 */ /* 0x000fd000098e0402 */
.L_x_555:
[----:B------:R-:W-:Y:S01]  /*32b10*/  ULDC UR4, c[0x0][0x648] ;  /* 0x0001920000047ab9 */ /* 0x000fe20000000800 */
[----:B------:R-:W-:Y:S01]  /*32b20*/  LOP3.LUT R12, R12, UR29, RZ, 0xc0, !PT ;  /* 0x0000001d0c0c7c12 */ /* 0x000fe2000f8ec0ff */
[----:B------:R-:W-:Y:S01]  /*32b30*/  UISETP.NE.AND UP0, UPT, UR38, URZ, UPT ;  /* 0x0000003f2600728c */ /* 0x000fe2000bf05270 */
[----:B------:R-:W-:Y:S01]  /*32b40*/  SHF.R.U64 R3, R2, UR4, R3 ;  /* 0x0000000402037c19 */ /* 0x000fe20008001203 */
[----:B------:R-:W-:Y:S01]  /*32b50*/  ULDC UR4, c[0x0][0x638] ;  /* 0x00018e0000047ab9 */ /* 0x000fe20000000800 */
[----:B------:R-:W-:Y:S02]  /*32b60*/  IMAD.MOV.U32 R4, RZ, RZ, 0x1 ;  /* 0x00000001ff047424 */ /* 0x000fe400078e00ff */
[C---:B------:R-:W-:Y:S01]  /*32b70*/  IADD3 R2, -R3.reuse, RZ, RZ ;  /* 0x000000ff03027210 */ /* 0x040fe20007ffe1ff */
[----:B------:R-:W-:Y:S01]  /*32b80*/  IMAD R5, R3, UR13, R12 ;  /* 0x0000000d03057c24 */ /* 0x000fe2000f8e020c */
[----:B------:R-:W-:Y:S02]  /*32b90*/  PLOP3.LUT P1, PT, PT, PT, UP0, 0x40, 0x0 ;  /* 0x000000000000781c */ /* 0x000fe40003f2e808 */
[----:B------:R-:W-:Y:S01]  /*32ba0*/  PLOP3.LUT P3, PT, PT, PT, UP0, 0x40, 0x0 ;  /* 0x000000000000781c */ /* 0x000fe20003f6e808 */
[----:B------:R-:W-:Y:S01]  /*32bb0*/  IMAD R13, R2, UR4, R13 ;  /* 0x00000004020d7c24 */ /* 0x000fe2000f8e020d */
[----:B------:R-:W-:Y:S01]  /*32bc0*/  ULDC UR4, c[0x0][0x610] ;  /* 0x0001840000047ab9 */ /* 0x000fe20000000800 */
[----:B------:R-:W-:Y:S01]  /*32bd0*/  LOP3.LUT R2, R11, UR21, RZ, 0xc0, !PT ;  /* 0x000000150b027c12 */ /* 0x000fe2000f8ec0ff */
[----:B------:R-:W-:Y:S01]  /*32be0*/  IMAD R8, R5, UR4, R8 ;  /* 0x0000000405087c24 */ /* 0x000fe2000f8e0208 */
[----:B------:R-:W-:-:S03]  /*32bf0*/  ULDC UR4, c[0x0][0x600] ;  /* 0x0001800000047ab9 */ /* 0x000fc60000000800 */
[----:B------:R-:W-:-:S05]  /*32c00*/  IMAD R13, R13, UR4, R2 ;  /* 0x000000040d0d7c24 */ /* 0x000fca000f8e0202 */
[----:B------:R-:W-:Y:S02]  /*32c10*/  SEL R2, R13, R8, P1 ;  /* 0x000000080d027207 */ /* 0x000fe40000800000 */
[----:B------:R-:W-:-:S07]  /*32c20*/  SEL R3, R8, R13, P3 ;  /* 0x0000000d08037207 */ /* 0x000fce0001800000 */
.L_x_553:
[----:B------:R-:W-:Y:S05]  /*32c30*/  BSYNC B1 ;  /* 0x0000000000017941 */ /* 0x000fea0003800000 */
.L_x_552:
[----:B------:R-:W-:-:S13]  /*32c40*/  LOP3.LUT P1, RZ, R4, 0xff, RZ, 0xc0, !PT ;  /* 0x000000ff04ff7812 */ /* 0x000fda000782c0ff */
[----:B------:R-:W-:Y:S05]  /*32c50*/  @P1 BRA `(.L_x_556) ;  /* 0xfffffff000a81947 */ /* 0x000fea000383ffff */
[----:B------:R-:W-:Y:S05]  /*32c60*/  BSYNC B0 ;  /* 0x0000000000007941 */ /* 0x000fea0003800000 */
.L_x_544:
[----:B------:R-:W-:-:S03]  /*32c70*/  UMOV UR4, 0xffffffff ;  /* 0xffffffff00047882 */ /* 0x000fc60000000000 */
[----:B------:R-:W-:Y:S05]  /*32c80*/  BRA.DIV UR4, `(.L_x_557) ;  /* 0x0000000604407947 */ /* 0x000fea000b800000 */
[----:B------:R-:W-:-:S13]  /*32c90*/  ELECT P6, URZ, PT ;  /* 0x00000000003f782f */ /* 0x000fda00038c0000 */
.L_x_572:
[----:B------:R-:W-:Y:S04]  /*32ca0*/  BSSY B0, `(.L_x_558) ;  /* 0x0000035000007945 */ /* 0x000fe80003800000 */
[----:B------:R-:W-:Y:S05]  /*32cb0*/  @!P6 BRA `(.L_x_559) ;  /* 0x0000000000cce947 */ /* 0x000fea0003800000 */
[----:B------:R-:W-:-:S04]  /*32cc0*/  ULOP3.LUT UR4, UR37, 0x2, URZ, 0xfc, !UPT ;  /* 0x0000000225047892 */ /* 0x000fc8000f8efc3f */
[----:B------:R-:W-:-:S06]  /*32cd0*/  UISETP.NE.AND UP0, UPT, UR4, 0x3, UPT ;  /* 0x000000030400788c */ /* 0x000fcc000bf05270 */
[----:B------:R-:W-:-:S13]  /*32ce0*/  PLOP3.LUT P0, PT, PT, PT, UP0, 0x80, 0x0 ;  /* 0x000000000000781c */ /* 0x000fda0003f0f008 */
[----:B------:R-:W-:Y:S05]  /*32cf0*/  @!P0 BRA `(.L_x_560) ;  /* 0x0000000000048947 */ /* 0x000fea0003800000 */
[----:B------:R-:W-:Y:S01]  /*32d00*/  BPT.TRAP 0x1 ;  /* 0x000000040000795c */ /* 0x000fe20000300000 */
.L_x_560:
[----:B------:R-:W0:Y:S01]  /*32d10*/  S2R R3, SR_CgaCtaId ;  /* 0x0000000000037919 */ /* 0x000e220000008800 */
[----:B------:R-:W-:-:S04]  /*32d20*/  MOV R2, 0x400 ;  /* 0x0000040000027802 */ /* 0x000fc80000000f00 */
[----:B0-----:R-:W-:Y:S02]  /*32d30*/  LEA R2, R3, R2, 0x18 ;  /* 0x0000000203027211 */ /* 0x001fe400078ec0ff */
[----:B------:R-:W-:Y:S02]  /*32d40*/  SHF.L.U32 R3, R0, 0x1f, RZ ;  /* 0x0000001f00037819 */ /* 0x000fe400000006ff */
[----:B------:R-:W-:-:S05]  /*32d50*/  IADD3 R2, R2, 0x28, RZ ;  /* 0x0000002802027810 */ /* 0x000fca0007ffe0ff */
[----:B------:R-:W-:-:S04]  /*32d60*/  IMAD R4, R7, 0x8, R2 ;  /* 0x0000000807047824 */ /* 0x000fc800078e0202 */
[----:B------:R-:W0:Y:S02]  /*32d70*/  SYNCS.PHASECHK.TRANS64.TRYWAIT P0, [R4+URZ], R3 ;  /* 0x00000003040075a7 */ /* 0x000e24000800017f */
[----:B0-----:R-:W-:Y:S05]  /*32d80*/  @!P0 BRA `(.L_x_561) ;  /* 0x0000000400208947 */ /* 0x001fea0003800000 */
.L_x_573:
[----:B------:R-:W-:-:S04]  /*32d90*/  IADD3 R7, R7, 0x1, RZ ;  /* 0x0000000107077810 */ /* 0x000fc80007ffe0ff */
[----:B------:R-:W-:-:S04]  /*32da0*/  ISETP.NE.AND P0, PT, R7, 0x5, PT ;  /* 0x000000050700780c */ /* 0x000fc80003f05270 */
[----:B0-----:R-:W-:Y:S02]  /*32db0*/  SEL R3, RZ, 0x1, P0 ;  /* 0x00000001ff037807 */ /* 0x001fe40000000000 */
[----:B------:R-:W-:Y:S02]  /*32dc0*/  SEL R7, R7, RZ, P0 ;  /* 0x000000ff07077207 */ /* 0x000fe40000000000 */
[----:B------:R-:W-:-:S03]  /*32dd0*/  LOP3.LUT R4, R0, R3, RZ, 0x3c, !PT ;  /* 0x0000000300047212 */ /* 0x000fc600078e3cff */
[----:B------:R-:W-:Y:S01]  /*32de0*/  IMAD R3, R7, 0x8, R2 ;  /* 0x0000000807037824 */ /* 0x000fe200078e0202 */
[----:B------:R-:W-:-:S04]  /*32df0*/  SHF.L.U32 R0, R4, 0x1f, RZ ;  /* 0x0000001f04007819 */ /* 0x000fc800000006ff */
[----:B------:R-:W0:Y:S02]  /*32e00*/  SYNCS.PHASECHK.TRANS64.TRYWAIT P0, [R3+URZ], R0 ;  /* 0x00000000030075a7 */ /* 0x000e24000800017f */
[----:B0-----:R-:W-:Y:S05]  /*32e10*/  @!P0 BRA `(.L_x_562) ;  /* 0x0000000400108947 */ /* 0x001fea0003800000 */
.L_x_574:
[----:B0-----:R-:W-:-:S04]  /*32e20*/  IADD3 R0, R7, 0x1, RZ ;  /* 0x0000000107007810 */ /* 0x001fc80007ffe0ff */
[----:B------:R-:W-:-:S04]  /*32e30*/  ISETP.NE.AND P0, PT, R0, 0x5, PT ;  /* 0x000000050000780c */ /* 0x000fc80003f05270 */
[----:B------:R-:W-:Y:S02]  /*32e40*/  SEL R3, RZ, 0x1, P0 ;  /* 0x00000001ff037807 */ /* 0x000fe40000000000 */
[----:B------:R-:W-:Y:S02]  /*32e50*/  SEL R5, R0, RZ, P0 ;  /* 0x000000ff00057207 */ /* 0x000fe40000000000 */
[----:B------:R-:W-:-:S03]  /*32e60*/  LOP3.LUT R4, R4, R3, RZ, 0x3c, !PT ;  /* 0x0000000304047212 */ /* 0x000fc600078e3cff */
[----:B------:R-:W-:Y:S01]  /*32e70*/  IMAD R3, R5, 0x8, R2 ;  /* 0x0000000805037824 */ /* 0x000fe200078e0202 */
[----:B------:R-:W-:-:S04]  /*32e80*/  SHF.L.U32 R0, R4, 0x1f, RZ ;  /* 0x0000001f04007819 */ /* 0x000fc800000006ff */
[----:B------:R-:W0:Y:S02]  /*32e90*/  SYNCS.PHASECHK.TRANS64.TRYWAIT P0, [R3+URZ], R0 ;  /* 0x00000000030075a7 */ /* 0x000e24000800017f */
[----:B0-----:R-:W-:Y:S05]  /*32ea0*/  @!P0 BRA `(.L_x_563) ;  /* 0x0000000400008947 */ /* 0x001fea0003800000 */
.L_x_575:
        /* <DEDUP_REMOVED lines=9> */
.L_x_576:
[----:B0-----:R-:W-:-:S04]  /*32f40*/  IADD3 R0, R5, 0x1, RZ ;  /* 0x0000000105007810 */ /* 0x001fc80007ffe0ff */
[----:B------:R-:W-:-:S04]  /*32f50*/  ISETP.NE.AND P0, PT, R0, 0x5, PT ;  /* 0x000000050000780c */ /* 0x000fc80003f05270 */
[----:B------:R-:W-:Y:S02]  /*32f60*/  SEL R4, RZ, 0x1, P0 ;  /* 0x00000001ff047807 */ /* 0x000fe40000000000 */
[----:B------:R-:W-:Y:S02]  /*32f70*/  SEL R3, R0, RZ, P0 ;  /* 0x000000ff00037207 */ /* 0x000fe40000000000 */
[----:B------:R-:W-:-:S03]  /*32f80*/  LOP3.LUT R0, R7, R4, RZ, 0x3c, !PT ;  /* 0x0000000407007212 */ /* 0x000fc600078e3cff */
[----:B------:R-:W-:Y:S01]  /*32f90*/  IMAD R3, R3, 0x8, R2 ;  /* 0x0000000803037824 */ /* 0x000fe200078e0202 */
[----:B------:R-:W-:-:S07]  /*32fa0*/  SHF.L.U32 R0, R0, 0x1f, RZ ;  /* 0x0000001f00007819 */ /* 0x000fce00000006ff */
.L_x_565:
[----:B0-----:R0:W1:Y:S02]  /*32fb0*/  SYNCS.PHASECHK.TRANS64.TRYWAIT P0, [R3+URZ], R0 ;  /* 0x00000000030075a7 */ /* 0x001064000800017f */
[----:B-1----:R-:W-:Y:S05]  /*32fc0*/  @!P0 NANOSLEEP.SYNCS 0x989680 ;  /* 0x009896800000895d */ /* 0x002fea0003900000 */
[----:B------:R-:W1:Y:S02]  /*32fd0*/  @!P0 SYNCS.PHASECHK.TRANS64 P0, [R3+URZ], R0 ;  /* 0x00000000030085a7 */ /* 0x000e64000800007f */
[----:B-1----:R-:W-:Y:S05]  /*32fe0*/  @!P0 BRA `(.L_x_565) ;  /* 0xfffffffc00f08947 */ /* 0x002fea000383ffff */
.L_x_559:
[----:B------:R-:W-:Y:S05]  /*32ff0*/  BSYNC B0 ;  /* 0x0000000000007941 */ /* 0x000fea0003800000 */
.L_x_558:
[----:B------:R-:W-:Y:S05]  /*33000*/  EXIT ;  /* 0x000000000000794d */ /* 0x000fea0003800000 */
.L_x_17:
[----:B-1----:R1:W4:Y:S02]  /*33010*/  SYNCS.PHASECHK.TRANS64.TRYWAIT P1, [R3+URZ], R0 ;  /* 0x00000000030075a7 */ /* 0x002324000802017f */
[----:B----4-:R-:W-:Y:S05]  /*33020*/  @!P1 NANOSLEEP.SYNCS 0x989680 ;  /* 0x009896800000995d */ /* 0x010fea0003900000 */
[----:B------:R-:W4:Y:S02]  /*33030*/  @!P1 SYNCS.PHASECHK.TRANS64 P1, [R3+URZ], R0 ;  /* 0x00000000030095a7 */ /* 0x000f24000802007f */
[----:B----4-:R-:W-:Y:S05]  /*33040*/  @!P1 BRA `(.L_x_17) ;  /* 0xfffffffc00f09947 */ /* 0x010fea000383ffff */
[----:B------:R-:W-:Y:S05]  /*33050*/  BRA `(.L_x_16) ;  /* 0xfffffce000f47947 */ /* 0x000fea000383ffff */
.L_x_22:
[----:B-1----:R-:W-:-:S04]  /*33060*/  MOV R4, UR10 ;  /* 0x0000000a00047c02 */ /* 0x002fc80008000f00 */
[----:B------:R1:W2:Y:S03]  /*33070*/  SYNCS.PHASECHK.TRANS64.TRYWAIT P1, [R4+URZ], R3 ;  /* 0x00000003040075a7 */ /* 0x0002a6000802017f */
[----:B--2---:R-:W-:Y:S05]  /*33080*/  @!P1 NANOSLEEP.SYNCS 0x989680 ;  /* 0x009896800000995d */ /* 0x004fea0003900000 */
[----:B------:R-:W2:Y:S02]  /*33090*/  @!P1 SYNCS.PHASECHK.TRANS64 P1, [R4+URZ], R3 ;  /* 0x00000003040095a7 */ /* 0x000ea4000802007f */
[----:B--2---:R-:W-:Y:S05]  /*330a0*/  @!P1 BRA `(.L_x_22) ;  /* 0xfffffffc00ec9947 */ /* 0x004fea000383ffff */
[----:B------:R-:W-:Y:S05]  /*330b0*/  BRA `(.L_x_21) ;  /* 0xfffffdd800587947 */ /* 0x000fea000383ffff */
.L_x_545:
[----:B------:R-:W-:Y:S01]  /*330c0*/  BSSY B1, `(.L_x_566) ;  /* 0x0000006000017945 */ /* 0x000fe20003800000 */
[----:B------:R-:W-:-:S07]  /*330d0*/  IMAD.MOV.U32 R15, RZ, RZ, -0x1 ;  /* 0xffffffffff0f7424 */ /* 0x000fce00078e00ff */
[----:B------:R-:W-:Y:S05]  /*330e0*/  WARPSYNC.COLLECTIVE R15, `(.L_x_567) ;  /* 0x000000000f0c7348 */ /* 0x000fea0003c00000 */
[----:B------:R-:W-:Y:S02]  /*330f0*/  ELECT P6, UR62, PT ;  /* 0x00000000003e782f */ /* 0x000fe400038c0000 */
[----:B------:R-:W-:Y:S01]  /*33100*/  MOV R14, UR62 ;  /* 0x0000003e000e7c02 */ /* 0x000fe20008000f00 */
[----:B------:R-:W-:Y:S10]  /*33110*/  ENDCOLLECTIVE ;  /* 0x000000000000791b */ /* 0x000ff40003800000 */
.L_x_567:
[----:B------:R-:W-:Y:S05]  /*33120*/  BSYNC B1 ;  /* 0x0000000000017941 */ /* 0x000fea0003800000 */
.L_x_566:
[----:B------:R-:W-:Y:S05]  /*33130*/  BRA `(.L_x_568) ;  /* 0xffffffec007c7947 */ /* 0x000fea000383ffff */
.L_x_548:
[----:B-1----:R1:W2:Y:S02]  /*33140*/  SYNCS.PHASECHK.TRANS64.TRYWAIT P1, [R14+URZ+0x28], R11 ;  /* 0x0000280b0e0075a7 */ /* 0x0022a4000802017f */
[----:B--2---:R-:W-:Y:S05]  /*33150*/  @!P1 NANOSLEEP.SYNCS 0x989680 ;  /* 0x009896800000995d */ /* 0x004fea0003900000 */
[----:B------:R-:W2:Y:S02]  /*33160*/  @!P1 SYNCS.PHASECHK.TRANS64 P1, [R14+URZ+0x28], R11 ;  /* 0x0000280b0e0095a7 */ /* 0x000ea4000802007f */
[----:B--2---:R-:W-:Y:S05]  /*33170*/  @!P1 BRA `(.L_x_548) ;  /* 0xfffffffc00f09947 */ /* 0x004fea000383ffff */
[----:B------:R-:W-:Y:S05]  /*33180*/  BRA `(.L_x_569) ;  /* 0xffffffec00b07947 */ /* 0x000fea000383ffff */
.L_x_557:
[----:B------:R-:W-:Y:S01]  /*33190*/  BSSY B0, `(.L_x_570) ;  /* 0x0000006000007945 */ /* 0x000fe20003800000 */
[----:B------:R-:W-:-:S07]  /*331a0*/  MOV R15, 0xffffffff ;  /* 0xffffffff000f7802 */ /* 0x000fce0000000f00 */
[----:B------:R-:W-:Y:S05]  /*331b0*/  WARPSYNC.COLLECTIVE R15, `(.L_x_571) ;  /* 0x000000000f0c7348 */ /* 0x000fea0003c00000 */
[----:B------:R-:W-:Y:S02]  /*331c0*/  ELECT P6, UR62, PT ;  /* 0x00000000003e782f */ /* 0x000fe400038c0000 */
[----:B------:R-:W-:Y:S01]  /*331d0*/  MOV R14, UR62 ;  /* 0x0000003e000e7c02 */ /* 0x000fe20008000f00 */
[----:B------:R-:W-:Y:S10]  /*331e0*/  ENDCOLLECTIVE ;  /* 0x000000000000791b */ /* 0x000ff40003800000 */
.L_x_571:
[----:B------:R-:W-:Y:S05]  /*331f0*/  BSYNC B0 ;  /* 0x0000000000007941 */ /* 0x000fea0003800000 */
.L_x_570:
[----:B------:R-:W-:Y:S05]  /*33200*/  BRA `(.L_x_572) ;  /* 0xfffffff800a47947 */ /* 0x000fea000383ffff */
.L_x_561:
[----:B0-----:R0:W1:Y:S02]  /*33210*/  SYNCS.PHASECHK.TRANS64.TRYWAIT P0, [R4+URZ], R3 ;  /* 0x00000003040075a7 */ /* 0x001064000800017f */
[----:B-1----:R-:W-:Y:S05]  /*33220*/  @!P0 NANOSLEEP.SYNCS 0x989680 ;  /* 0x009896800000895d */ /* 0x002fea0003900000 */
[----:B------:R-:W1:Y:S02]  /*33230*/  @!P0 SYNCS.PHASECHK.TRANS64 P0, [R4+URZ], R3 ;  /* 0x00000003040085a7 */ /* 0x000e64000800007f */
[----:B-1----:R-:W-:Y:S05]  /*33240*/  @!P0 BRA `(.L_x_561) ;  /* 0xfffffffc00f08947 */ /* 0x002fea000383ffff */
[----:B------:R-:W-:Y:S05]  /*33250*/  BRA `(.L_x_573) ;  /* 0xfffffff800cc7947 */ /* 0x000fea000383ffff */
.L_x_562:
[----:B0-----:R0:W1:Y:S02]  /*33260*/  SYNCS.PHASECHK.TRANS64.TRYWAIT P0, [R3+URZ], R0 ;  /* 0x00000000030075a7 */ /* 0x001064000800017f */
[----:B-1----:R-:W-:Y:S05]  /*33270*/  @!P0 NANOSLEEP.SYNCS 0x989680 ;  /* 0x009896800000895d */ /* 0x002fea0003900000 */
[----:B------:R-:W1:Y:S02]  /*33280*/  @!P0 SYNCS.PHASECHK.TRANS64 P0, [R3+URZ], R0 ;  /* 0x00000000030085a7 */ /* 0x000e64000800007f */
[----:B-1----:R-:W-:Y:S05]  /*33290*/  @!P0 BRA `(.L_x_562) ;  /* 0xfffffffc00f08947 */ /* 0x002fea000383ffff */
[----:B------:R-:W-:Y:S05]  /*332a0*/  BRA `(.L_x_574) ;  /* 0xfffffff800dc7947 */ /* 0x000fea000383ffff */
.L_x_563:
[----:B0-----:R0:W1:Y:S02]  /*332b0*/  SYNCS.PHASECHK.TRANS64.TRYWAIT P0, [R3+URZ], R0 ;  /* 0x00000000030075a7 */ /* 0x001064000800017f */
[----:B-1----:R-:W-:Y:S05]  /*332c0*/  @!P0 NANOSLEEP.SYNCS 0x989680 ;  /* 0x009896800000895d */ /* 0x002fea0003900000 */
[----:B------:R-:W1:Y:S02]  /*332d0*/  @!P0 SYNCS.PHASECHK.TRANS64 P0, [R3+URZ], R0 ;  /* 0x00000000030085a7 */ /* 0x000e64000800007f */
[----:B-1----:R-:W-:Y:S05]  /*332e0*/  @!P0 BRA `(.L_x_563) ;  /* 0xfffffffc00f08947 */ /* 0x002fea000383ffff */
[----:B------:R-:W-:Y:S05]  /*332f0*/  BRA `(.L_x_575) ;  /* 0xfffffff800ec7947 */ /* 0x000fea000383ffff */
.L_x_564:
[----:B0-----:R0:W1:Y:S02]  /*33300*/  SYNCS.PHASECHK.TRANS64.TRYWAIT P0, [R3+URZ], R0 ;  /* 0x00000000030075a7 */ /* 0x001064000800017f */
[----:B-1----:R-:W-:Y:S05]  /*33310*/  @!P0 NANOSLEEP.SYNCS 0x989680 ;  /* 0x009896800000895d */ /* 0x002fea0003900000 */
[----:B------:R-:W1:Y:S02]  /*33320*/  @!P0 SYNCS.PHASECHK.TRANS64 P0, [R3+URZ], R0 ;  /* 0x00000000030085a7 */ /* 0x000e64000800007f */
[----:B-1----:R-:W-:Y:S05]  /*33330*/  @!P0 BRA `(.L_x_564) ;  /* 0xfffffffc00f08947 */ /* 0x002fea000383ffff */
[----:B------:R-:W-:Y:S05]  /*33340*/  BRA `(.L_x_576) ;  /* 0xfffffff800fc7947 */ /* 0x000fea000383ffff */
.L_x_577:
[----:B------:R-:W-:-:S00]  /*33350*/  BRA `(.L_x_577) ;  /* 0xfffffffc00fc7947 */ /* 0x000fc0000383ffff */
[----:B------:R-:W-:-:S00]  /*33360*/  NOP ;  /* 0x0000000000007918 */ /* 0x000fc00000000000 */
        /* <DEDUP_REMOVED lines=9> */
.L_x_578:


//--------------------- .nv.global.init           --------------------------
	.section	.nv.global.init,"aw",@progbits
.nv.global.init:
	.type		$str$22,@object
	.size		$str$22,($str$23 - $str$22)
$str$22:
        /*0000*/ 	.byte	0x6b, 0x5f, 0x74, 0x69, 0x6c, 0x65, 0x5f, 0x63, 0x6f, 0x75, 0x6e, 0x74, 0x20, 0x3e, 0x3d, 0x20
        /*0010*/ 	.byte	0x31, 0x00
	.type		$str$23,@object
	.size		$str$23,(__unnamed_1 - $str$23)
$str$23:
        /*0012*/ 	.byte	0x2f, 0x74, 0x6d, 0x70, 0x2f, 0x63, 0x75, 0x74, 0x6c, 0x61, 0x73, 0x73, 0x5f, 0x73, 0x77, 0x65
        /*0022*/ 	.byte	0x65, 0x70, 0x5f, 0x73, 0x72, 0x63, 0x2f, 0x69, 0x6e, 0x63, 0x6c, 0x75, 0x64, 0x65, 0x2f, 0x63
        /*0032*/ 	.byte	0x75, 0x74, 0x6c, 0x61, 0x73, 0x73, 0x2f, 0x67, 0x65, 0x6d, 0x6d, 0x2f, 0x63, 0x6f, 0x6c, 0x6c
        /*0042*/ 	.byte	0x65, 0x63, 0x74, 0x69, 0x76, 0x65, 0x2f, 0x73, 0x6d, 0x39, 0x30, 0x5f, 0x6d, 0x6d, 0x61, 0x5f
        /*0052*/ 	.byte	0x74, 0x6d, 0x61, 0x5f, 0x67, 0x6d, 0x6d, 0x61, 0x5f, 0x73, 0x73, 0x5f, 0x77, 0x61, 0x72, 0x70
        /*0062*/ 	.byte	0x73, 0x70, 0x65, 0x63, 0x69, 0x61, 0x6c, 0x69, 0x7a, 0x65, 0x64, 0x2e, 0x68, 0x70, 0x70, 0x00
	.type		__unnamed_1,@object
	.size		__unnamed_1,(.L_0 - __unnamed_1)
__unnamed_1:
        /* <DEDUP_REMOVED lines=178> */
        /*0b92*/ 	.byte	0x79, 0x5d, 0x00
.L_0:


//--------------------- .nv.shared._ZN7cutlass13device_kernelINS_4gemm6kernel13GemmUniversalIN4cute5tupleIJiiiiEEENS1_10collective13CollectiveMmaINS1_34MainloopSm90TmaGmmaWarpSpecializedILi5ENS5_IJNS4_1CILi1EEESB_SB_EEENS1_35KernelTmaWarpSpecializedCooperativeEEENS5_IJNSA_ILi256EEESF_NSA_ILi128EEEEEENS_10tfloat32_tENS5_IJlSB_lEEESI_SJ_NS4_8TiledMMAINS4_8MMA_AtomIJNS4_4SM904GMMA30MMA_64x256x8_F32TF32TF32_SS_TNILNSN_7ScaleInE1ELSP_1EEEEEENS4_6LayoutINS5_IJNSA_ILi2EEESB_SB_EEENS5_IJSB_NSA_ILi0EEESV_EEEEENS5_IJNS4_10UnderscoreESY_SY_EEEEENS4_13SM90_TMA_LOADENS4_14ComposedLayoutINS4_7SwizzleILi3ELi4ELi3EEENS4_18smem_ptr_flag_bitsILi32EEENSS_INS5_IJNSA_ILi8EEENSA_ILi32EEEEEENS5_IJS18_SB_EEEEEEEvNS4_8identityES11_S1C_vS1D_EENS_8epilogue10collective6detail29Sm90TmaWarpSpecializedAdapterINS1G_15DefaultEpilogueISI_SJ_SJ_NS1F_6thread17LinearCombinationISI_Li1EffLNS1K_9ScaleType4KindE0ELNS_15FloatRoundStyleE2ESI_EENS1_15EpilogueDefaultEEEEEvvEEEEvNT_6ParamsE --------------------------
	.section	.nv.shared._ZN7cutlass13device_kernelINS_4gemm6kernel13GemmUniversalIN4cute5tupleIJiiiiEEENS1_10collective13CollectiveMmaINS1_34MainloopSm90TmaGmmaWarpSpecializedILi5ENS5_IJNS4_1CILi1EEESB_SB_EEENS1_35KernelTmaWarpSpecializedCooperativeEEENS5_IJNSA_ILi256EEESF_NSA_ILi128EEEEEENS_10tfloat32_tENS5_IJlSB_lEEESI_SJ_NS4_8TiledMMAINS4_8MMA_AtomIJNS4_4SM904GMMA30MMA_64x256x8_F32TF32TF32_SS_TNILNSN_7ScaleInE1ELSP_1EEEEEENS4_6LayoutINS5_IJNSA_ILi2EEESB_SB_EEENS5_IJSB_NSA_ILi0EEESV_EEEEENS5_IJNS4_10UnderscoreESY_SY_EEEEENS4_13SM90_TMA_LOADENS4_14ComposedLayoutINS4_7SwizzleILi3ELi4ELi3EEENS4_18smem_ptr_flag_bitsILi32EEENSS_INS5_IJNSA_ILi8EEENSA_ILi32EEEEEENS5_IJS18_SB_EEEEEEEvNS4_8identityES11_S1C_vS1D_EENS_8epilogue10collective6detail29Sm90TmaWarpSpecializedAdapterINS1G_15DefaultEpilogueISI_SJ_SJ_NS1F_6thread17LinearCombinationISI_Li1EffLNS1K_9ScaleType4KindE0ELNS_15FloatRoundStyleE2ESI_EENS1_15EpilogueDefaultEEEEEvvEEEEvNT_6ParamsE,"aw",@nobits
	.sectionflags	@""
	.align	16
	.zero		1024


//--------------------- .nv.shared.reserved.0     --------------------------
	.section	.nv.shared.reserved.0,"aw",@nobits
	.weak		__nv_reservedSMEM_offset_0_alias
	.size		__nv_reservedSMEM_offset_0_alias, 0, 0
	.other		__nv_reservedSMEM_offset_0_alias,@"STO_CUDA_RESERVED_SHARED STV_DEFAULT"
__nv_reservedSMEM_offset_0_alias:
	.zero		0


//--------------------- .nv.global                --------------------------
	.section	.nv.global,"aw",@nobits
.nv.global:
	.type		_ZN40_INTERNAL_2e8c9577_4_k_cu_41c318ee_138054cute1_E,@object
	.size		_ZN40_INTERNAL_2e8c9577_4_k_cu_41c318ee_138054cute1_E,(_ZN40_INTERNAL_2e8c9577_4_k_cu_41c318ee_138054cuda3std3__45__cpo6cbeginE - _ZN40_INTERNAL_2e8c9577_4_k_cu_41c318ee_138054cute1_E)
_ZN40_INTERNAL_2e8c9577_4_k_cu_41c318ee_138054cute1_E:
	.zero		1
	.type		_ZN40_INTERNAL_2e8c9577_4_k_cu_41c318ee_138054cuda3std3__45__cpo6cbeginE,@object
	.size		_ZN40_INTERNAL_2e8c9577_4_k_cu_41c318ee_138054cuda3std3__45__cpo6cbeginE,(_ZN40_INTERNAL_2e8c9577_4_k_cu_41c318ee_138054cuda3std3__48in_placeE - _ZN40_INTERNAL_2e8c9577_4_k_cu_41c318ee_138054cuda3std3__45__cpo6cbeginE)
_ZN40_INTERNAL_2e8c9577_4_k_cu_41c318ee_138054cuda3std3__45__cpo6cbeginE:
	.zero		1
	.type		_ZN40_INTERNAL_2e8c9577_4_k_cu_41c318ee_138054cuda3std3__48in_placeE,@object
	.size		_ZN40_INTERNAL_2e8c9577_4_k_cu_41c318ee_138054cuda3std3__48in_placeE,(_ZN40_INTERNAL_2e8c9577_4_k_cu_41c318ee_138054cuda3std6ranges3__45__cpo9iter_moveE - _ZN40_INTERNAL_2e8c9577_4_k_cu_41c318ee_138054cuda3std3__48in_placeE)
_ZN40_INTERNAL_2e8c9577_4_k_cu_41c318ee_138054cuda3std3__48in_placeE:
	.zero		1
	.type		_ZN40_INTERNAL_2e8c9577_4_k_cu_41c318ee_138054cuda3std6ranges3__45__cpo9iter_moveE,@object
	.size		_ZN40_INTERNAL_2e8c9577_4_k_cu_41c318ee_138054cuda3std6ranges3__45__cpo9iter_moveE,(_ZN40_INTERNAL_2e8c9577_4_k_cu_41c318ee_138054cuda3std3__45__cpo5beginE - _ZN40_INTERNAL_2e8c9577_4_k_cu_41c318ee_138054cuda3std6ranges3__45__cpo9iter_moveE)
_ZN40_INTERNAL_2e8c9577_4_k_cu_41c318ee_138054cuda3std6ranges3__45__cpo9iter_moveE:
	.zero		1
	.type		_ZN40_INTERNAL_2e8c9577_4_k_cu_41c318ee_138054cuda3std3__45__cpo5beginE,@object
	.size		_ZN40_INTERNAL_2e8c9577_4_k_cu_41c318ee_138054cuda3std3__45__cpo5beginE,(_ZN40_INTERNAL_2e8c9577_4_k_cu_41c318ee_138054cuda3std3__442_GLOBAL__N__2e8c9577_4_k_cu_41c318ee_138056ignoreE - _ZN40_INTERNAL_2e8c9577_4_k_cu_41c318ee_138054cuda3std3__45__cpo5beginE)
_ZN40_INTERNAL_2e8c9577_4_k_cu_41c318ee_138054cuda3std3__45__cpo5beginE:
	.zero		1
	.type		_ZN40_INTERNAL_2e8c9577_4_k_cu_41c318ee_138054cuda3std3__442_GLOBAL__N__2e8c9577_4_k_cu_41c318ee_138056ignoreE,@object
	.size		_ZN40_INTERNAL_2e8c9577_4_k_cu_41c318ee_138054cuda3std3__442_GLOBAL__N__2e8c9577_4_k_cu_41c318ee_138056ignoreE,(_ZN40_INTERNAL_2e8c9577_4_k_cu_41c318ee_138054cute7productE - _ZN40_INTERNAL_2e8c9577_4_k_cu_41c318ee_138054cuda3std3__442_GLOBAL__N__2e8c9577_4_k_cu_41c318ee_138056ignoreE)
_ZN40_INTERNAL_2e8c9577_4_k_cu_41c318ee_138054cuda3std3__442_GLOBAL__N__2e8c9577_4_k_cu_41c318ee_138056ignoreE:
	.zero		1
	.type		_ZN40_INTERNAL_2e8c9577_4_k_cu_41c318ee_138054cute7productE,@object
	.size		_ZN40_INTERNAL_2e8c9577_4_k_cu_41c318ee_138054cute7productE,(_ZN40_INTERNAL_2e8c9577_4_k_cu_41c318ee_138054cuda3std3__45__cpo3endE - _ZN40_INTERNAL_2e8c9577_4_k_cu_41c318ee_138054cute7productE)
_ZN40_INTERNAL_2e8c9577_4_k_cu_41c318ee_138054cute7productE:
	.zero		1
	.type		_ZN40_INTERNAL_2e8c9577_4_k_cu_41c318ee_138054cuda3std3__45__cpo3endE,@object
	.size		_ZN40_INTERNAL_2e8c9577_4_k_cu_41c318ee_138054cuda3std3__45__cpo3endE,(_ZN40_INTERNAL_2e8c9577_4_k_cu_41c318ee_138054cuda3std3__419piecewise_constructE - _ZN40_INTERNAL_2e8c9577_4_k_cu_41c318ee_138054cuda3std3__45__cpo3endE)
_ZN40_INTERNAL_2e8c9577_4_k_cu_41c318ee_138054cuda3std3__45__cpo3endE:
	.zero		1
	.type		_ZN40_INTERNAL_2e8c9577_4_k_cu_41c318ee_138054cuda3std3__419piecewise_constructE,@object
	.size		_ZN40_INTERNAL_2e8c9577_4_k_cu_41c318ee_138054cuda3std3__419piecewise_constructE,(_ZN40_INTERNAL_2e8c9577_4_k_cu_41c318ee_138054cuda3std3__45__cpo4cendE - _ZN40_INTERNAL_2e8c9577_4_k_cu_41c318ee_138054cuda3std3__419piecewise_constructE)
_ZN40_INTERNAL_2e8c9577_4_k_cu_41c318ee_138054cuda3std3__419piecewise_constructE:
	.zero		1
	.type		_ZN40_INTERNAL_2e8c9577_4_k_cu_41c318ee_138054cuda3std3__45__cpo4cendE,@object
	.size		_ZN40_INTERNAL_2e8c9577_4_k_cu_41c318ee_138054cuda3std3__45__cpo4cendE,(_ZN40_INTERNAL_2e8c9577_4_k_cu_41c318ee_138054cuda3std6ranges3__45__cpo4swapE - _ZN40_INTERNAL_2e8c9577_4_k_cu_41c318ee_138054cuda3std3__45__cpo4cendE)
_ZN40_INTERNAL_2e8c9577_4_k_cu_41c318ee_138054cuda3std3__45__cpo4cendE:
	.zero		1
	.type		_ZN40_INTERNAL_2e8c9577_4_k_cu_41c318ee_138054cuda3std6ranges3__45__cpo4swapE,@object
	.size		_ZN40_INTERNAL_2e8c9577_4_k_cu_41c318ee_138054cuda3std6ranges3__45__cpo4swapE,(.L_8 - _ZN40_INTERNAL_2e8c9577_4_k_cu_41c318ee_138054cuda3std6ranges3__45__cpo4swapE)
_ZN40_INTERNAL_2e8c9577_4_k_cu_41c318ee_138054cuda3std6ranges3__45__cpo4swapE:
	.zero		1
.L_8:


//--------------------- .nv.constant0._ZN7cutlass13device_kernelINS_4gemm6kernel13GemmUniversalIN4cute5tupleIJiiiiEEENS1_10collective13CollectiveMmaINS1_34MainloopSm90TmaGmmaWarpSpecializedILi5ENS5_IJNS4_1CILi1EEESB_SB_EEENS1_35KernelTmaWarpSpecializedCooperativeEEENS5_IJNSA_ILi256EEESF_NSA_ILi128EEEEEENS_10tfloat32_tENS5_IJlSB_lEEESI_SJ_NS4_8TiledMMAINS4_8MMA_AtomIJNS4_4SM904GMMA30MMA_64x256x8_F32TF32TF32_SS_TNILNSN_7ScaleInE1ELSP_1EEEEEENS4_6LayoutINS5_IJNSA_ILi2EEESB_SB_EEENS5_IJSB_NSA_ILi0EEESV_EEEEENS5_IJNS4_10UnderscoreESY_SY_EEEEENS4_13SM90_TMA_LOADENS4_14ComposedLayoutINS4_7SwizzleILi3ELi4ELi3EEENS4_18smem_ptr_flag_bitsILi32EEENSS_INS5_IJNSA_ILi8EEENSA_ILi32EEEEEENS5_IJS18_SB_EEEEEEEvNS4_8identityES11_S1C_vS1D_EENS_8epilogue10collective6detail29Sm90TmaWarpSpecializedAdapterINS1G_15DefaultEpilogueISI_SJ_SJ_NS1F_6thread17LinearCombinationISI_Li1EffLNS1K_9ScaleType4KindE0ELNS_15FloatRoundStyleE2ESI_EENS1_15EpilogueDefaultEEEEEvvEEEEvNT_6ParamsE --------------------------
	.section	.nv.constant0._ZN7cutlass13device_kernelINS_4gemm6kernel13GemmUniversalIN4cute5tupleIJiiiiEEENS1_10collective13CollectiveMmaINS1_34MainloopSm90TmaGmmaWarpSpecializedILi5ENS5_IJNS4_1CILi1EEESB_SB_EEENS1_35KernelTmaWarpSpecializedCooperativeEEENS5_IJNSA_ILi256EEESF_NSA_ILi128EEEEEENS_10tfloat32_tENS5_IJlSB_lEEESI_SJ_NS4_8TiledMMAINS4_8MMA_AtomIJNS4_4SM904GMMA30MMA_64x256x8_F32TF32TF32_SS_TNILNSN_7ScaleInE1ELSP_1EEEEEENS4_6LayoutINS5_IJNSA_ILi2EEESB_SB_EEENS5_IJSB_NSA_ILi0EEESV_EEEEENS5_IJNS4_10UnderscoreESY_SY_EEEEENS4_13SM90_TMA_LOADENS4_14ComposedLayoutINS4_7SwizzleILi3ELi4ELi3EEENS4_18smem_ptr_flag_bitsILi32EEENSS_INS5_IJNSA_ILi8EEENSA_ILi32EEEEEENS5_IJS18_SB_EEEEEEEvNS4_8identityES11_S1C_vS1D_EENS_8epilogue10collective6detail29Sm90TmaWarpSpecializedAdapterINS1G_15DefaultEpilogueISI_SJ_SJ_NS1F_6thread17LinearCombinationISI_Li1EffLNS1K_9ScaleType4KindE0ELNS_15FloatRoundStyleE2ESI_EENS1_15EpilogueDefaultEEEEEvvEEEEvNT_6ParamsE,"a",@progbits
	.sectionflags	@""
	.align	4
.nv.constant0._ZN7cutlass13device_kernelINS_4gemm6kernel13GemmUniversalIN4cute5tupleIJiiiiEEENS1_10collective13CollectiveMmaINS1_34MainloopSm90TmaGmmaWarpSpecializedILi5ENS5_IJNS4_1CILi1EEESB_SB_EEENS1_35KernelTmaWarpSpecializedCooperativeEEENS5_IJNSA_ILi256EEESF_NSA_ILi128EEEEEENS_10tfloat32_tENS5_IJlSB_lEEESI_SJ_NS4_8TiledMMAINS4_8MMA_AtomIJNS4_4SM904GMMA30MMA_64x256x8_F32TF32TF32_SS_TNILNSN_7ScaleInE1ELSP_1EEEEEENS4_6LayoutINS5_IJNSA_ILi2EEESB_SB_EEENS5_IJSB_NSA_ILi0EEESV_EEEEENS5_IJNS4_10UnderscoreESY_SY_EEEEENS4_13SM90_TMA_LOADENS4_14ComposedLayoutINS4_7SwizzleILi3ELi4ELi3EEENS4_18smem_ptr_flag_bitsILi32EEENSS_INS5_IJNSA_ILi8EEENSA_ILi32EEEEEENS5_IJS18_SB_EEEEEEEvNS4_8identityES11_S1C_vS1D_EENS_8epilogue10collective6detail29Sm90TmaWarpSpecializedAdapterINS1G_15DefaultEpilogueISI_SJ_SJ_NS1F_6thread17LinearCombinationISI_Li1EffLNS1K_9ScaleType4KindE0ELNS_15FloatRoundStyleE2ESI_EENS1_15EpilogueDefaultEEEEEvvEEEEvNT_6ParamsE:
	.zero		1664


//--------------------- SYMBOLS --------------------------

	.type		.nv.reservedSmem.offset0,@object
	.size		.nv.reservedSmem.offset0,0x4
	.type		__assertfail,@function
